	.headerflags	@"EF_CUDA_TEXMODE_UNIFIED EF_CUDA_64BIT_ADDRESS EF_CUDA_SM86 EF_CUDA_VIRTUAL_SM(EF_CUDA_SM86)"
	.elftype	@"ET_EXEC"


//--------------------- .nv.info                  --------------------------
	.section	.nv.info,"",@"SHT_CUDA_INFO"
	.align	4


	//----- nvinfo : EIATTR_REGCOUNT
	.align		4
        /*0000*/ 	.byte	0x04, 0x2f
        /*0002*/ 	.short	(.L_1 - .L_0)
	.align		4
.L_0:
        /*0004*/ 	.word	index@(triton_mm)
        /*0008*/ 	.word	0x00000048


	//----- nvinfo : EIATTR_MAX_STACK_SIZE
	.align		4
.L_1:
        /*000c*/ 	.byte	0x04, 0x23
        /*000e*/ 	.short	(.L_3 - .L_2)
	.align		4
.L_2:
        /*0010*/ 	.word	index@(triton_mm)
        /*0014*/ 	.word	0x00000000


	//----- nvinfo : EIATTR_MIN_STACK_SIZE
	.align		4
.L_3:
        /*0018*/ 	.byte	0x04, 0x12
        /*001a*/ 	.short	(.L_5 - .L_4)
	.align		4
.L_4:
        /*001c*/ 	.word	index@(triton_mm)
        /*0020*/ 	.word	0x00000000


	//----- nvinfo : EIATTR_FRAME_SIZE
	.align		4
.L_5:
        /*0024*/ 	.byte	0x04, 0x11
        /*0026*/ 	.short	(.L_7 - .L_6)
	.align		4
.L_6:
        /*0028*/ 	.word	index@(triton_mm)
        /*002c*/ 	.word	0x00000000
.L_7:


//--------------------- .nv.info.triton_mm        --------------------------
	.section	.nv.info.triton_mm,"",@"SHT_CUDA_INFO"
	.align	4


	//----- nvinfo : EIATTR_CUDA_API_VERSION
	.align		4
        /*0000*/ 	.byte	0x04, 0x37
        /*0002*/ 	.short	(.L_9 - .L_8)
.L_8:
        /*0004*/ 	.word	0x0000007b


	//----- nvinfo : EIATTR_SW2861232_WAR
	.align		4
.L_9:
        /*0008*/ 	.byte	0x01, 0x35
	.zero		2


	//----- nvinfo : EIATTR_PARAM_CBANK
	.align		4
        /*000c*/ 	.byte	0x04, 0x0a
        /*000e*/ 	.short	(.L_11 - .L_10)
	.align		4
.L_10:
        /*0010*/ 	.word	index@(.nv.constant0.triton_mm)
        /*0014*/ 	.short	0x0160
        /*0016*/ 	.short	0x0024


	//----- nvinfo : EIATTR_CBANK_PARAM_SIZE
	.align		4
.L_11:
        /*0018*/ 	.byte	0x03, 0x19
        /*001a*/ 	.short	0x0024


	//----- nvinfo : EIATTR_KPARAM_INFO
	.align		4
        /*001c*/ 	.byte	0x04, 0x17
        /*001e*/ 	.short	(.L_13 - .L_12)
.L_12:
        /*0020*/ 	.word	0x00000000
        /*0024*/ 	.short	0x0004
        /*0026*/ 	.short	0x0020
        /*0028*/ 	.byte	0x00, 0xf0, 0x11, 0x00


	//----- nvinfo : EIATTR_KPARAM_INFO
	.align		4
.L_13:
        /*002c*/ 	.byte	0x04, 0x17
        /*002e*/ 	.short	(.L_15 - .L_14)
.L_14:
        /*0030*/ 	.word	0x00000000
        /*0034*/ 	.short	0x0003
        /*0036*/ 	.short	0x0018
        /*0038*/ 	.byte	0x00, 0xf0, 0x21, 0x00


	//----- nvinfo : EIATTR_KPARAM_INFO
	.align		4
.L_15:
        /*003c*/ 	.byte	0x04, 0x17
        /*003e*/ 	.short	(.L_17 - .L_16)
.L_16:
        /*0040*/ 	.word	0x00000000
        /*0044*/ 	.short	0x0002
        /*0046*/ 	.short	0x0010
        /*0048*/ 	.byte	0x00, 0xf0, 0x21, 0x00


	//----- nvinfo : EIATTR_KPARAM_INFO
	.align		4
.L_17:
        /*004c*/ 	.byte	0x04, 0x17
        /*004e*/ 	.short	(.L_19 - .L_18)
.L_18:
        /*0050*/ 	.word	0x00000000
        /*0054*/ 	.short	0x0001
        /*0056*/ 	.short	0x0008
        /*0058*/ 	.byte	0x00, 0xf0, 0x21, 0x00


	//----- nvinfo : EIATTR_KPARAM_INFO
	.align		4
.L_19:
        /*005c*/ 	.byte	0x04, 0x17
        /*005e*/ 	.short	(.L_21 - .L_20)
.L_20:
        /*0060*/ 	.word	0x00000000
        /*0064*/ 	.short	0x0000
        /*0066*/ 	.short	0x0000
        /*0068*/ 	.byte	0x00, 0xf0, 0x21, 0x00


	//----- nvinfo : EIATTR_MAXREG_COUNT
	.align		4
.L_21:
        /*006c*/ 	.byte	0x03, 0x1b
        /*006e*/ 	.short	0x00ff


	//----- nvinfo : EIATTR_EXIT_INSTR_OFFSETS
	.align		4
        /*0070*/ 	.byte	0x04, 0x1c
        /*0072*/ 	.short	(.L_23 - .L_22)


	//   ....[0]....
.L_22:
        /*0074*/ 	.word	0x00000040


	//   ....[1]....
        /*0078*/ 	.word	0x000022a0


	//   ....[2]....
        /*007c*/ 	.word	0x000022c0


	//----- nvinfo : EIATTR_MAX_THREADS
	.align		4
.L_23:
        /*0080*/ 	.byte	0x04, 0x05
        /*0082*/ 	.short	(.L_25 - .L_24)
.L_24:
        /*0084*/ 	.word	0x00000100
        /*0088*/ 	.word	0x00000001
        /*008c*/ 	.word	0x00000001
.L_25:


//--------------------- .nv.rel.action            --------------------------
	.section	.nv.rel.action,"",@"SHT_CUDA_RELOCINFO"
	.align	8
	.sectionentsize	8
        /*0000*/ 	.byte	0x73, 0x00, 0x00, 0x00, 0x00, 0x00, 0x00, 0x00, 0x00, 0x00, 0x00, 0x11, 0x25, 0x00, 0x05, 0x36


//--------------------- .nv.constant0.triton_mm   --------------------------
	.section	.nv.constant0.triton_mm,"a",@progbits
	.align	4
.nv.constant0.triton_mm:
	.zero		388


//--------------------- .text.triton_mm           --------------------------
	.section	.text.triton_mm,"ax",@progbits
	.sectionflags	@"SHF_BARRIERS=1"
	.sectioninfo	@"SHI_REGISTERS=72"
	.align	128
        .global         triton_mm
        .type           triton_mm,@function
        .size           triton_mm,(.L_x_3 - triton_mm)
        .other          triton_mm,@"STO_CUDA_ENTRY STV_DEFAULT"
triton_mm:
.text.triton_mm:
[----:B------:R-:W-:-:S02]  /*0000*/  MOV R1, c[0x0][0x28] ;  /* 0x00000a0000017a02 */ /* 0x000fc40000000f00 */
[----:B------:R-:W-:-:S05]  /*0010*/  MOV R62, c[0x0][0x180] ;  /* 0x00006000003e7a02 */ /* 0x000fca0000000f00 */
[----:B------:R-:W-:-:S05]  /*0020*/  IMAD R0, R62, 0x1900, RZ ;  /* 0x000019003e007824 */ /* 0x000fca00078e02ff */
[----:B------:R-:W-:-:S13]  /*0030*/  ISETP.NE.AND P0, PT, R0, RZ, PT ;  /* 0x000000ff0000720c */ /* 0x000fda0003f05270 */
[----:B------:R-:W-:Y:S05]  /*0040*/  @!P0 EXIT ;  /* 0x000000000000894d */ /* 0x000fea0003800000 */
[----:B------:R-:W1:Y:S01]  /*0050*/  S2R R9, SR_CTAID.X ;  /* 0x0000000000097919 */ /* 0x000e620000002500 */
[----:B------:R-:W-:Y:S01]  /*0060*/  IMAD R62, R62, 0x32, RZ ;  /* 0x000000323e3e7824 */ /* 0x000fe200078e02ff */
[----:B------:R-:W-:Y:S01]  /*0070*/  ULDC.64 UR8, c[0x0][0x118] ;  /* 0x0000460000087ab9 */ /* 0x000fe20000000a00 */
[----:B------:R-:W-:Y:S01]  /*0080*/  MOV R52, 0x3 ;  /* 0x0000000300347802 */ /* 0x000fe20000000f00 */
[----:B------:R-:W2:Y:S01]  /*0090*/  S2R R60, SR_TID.X ;  /* 0x00000000003c7919 */ /* 0x000ea20000002100 */
[----:B------:R-:W-:Y:S01]  /*00a0*/  MOV R51, 0xffffffe0 ;  /* 0xffffffe000337802 */ /* 0x000fe20000000f00 */
[----:B------:R-:W-:Y:S01]  /*00b0*/  CS2R R32, SRZ ;  /* 0x0000000000207805 */ /* 0x000fe2000001ff00 */
[----:B------:R-:W-:Y:S01]  /*00c0*/  IADD3 R0, R62, 0x3f, RZ ;  /* 0x0000003f3e007810 */ /* 0x000fe20007ffe0ff */
[----:B------:R-:W-:Y:S01]  /*00d0*/  CS2R R38, SRZ ;  /* 0x0000000000267805 */ /* 0x000fe2000001ff00 */
[----:B------:R-:W-:Y:S01]  /*00e0*/  IABS R12, R62 ;  /* 0x0000003e000c7213 */ /* 0x000fe20000000000 */
[----:B------:R-:W-:Y:S01]  /*00f0*/  CS2R R46, SRZ ;  /* 0x00000000002e7805 */ /* 0x000fe2000001ff00 */
[----:B------:R-:W-:Y:S01]  /*0100*/  SHF.R.S32.HI R3, RZ, 0x1f, R0 ;  /* 0x0000001fff037819 */ /* 0x000fe20000011400 */
[----:B------:R-:W-:Y:S01]  /*0110*/  CS2R R34, SRZ ;  /* 0x0000000000227805 */ /* 0x000fe2000001ff00 */
[----:B------:R-:W-:-:S02]  /*0120*/  UMOV UR6, 0x8000 ;  /* 0x0000800000067882 */ /* 0x000fc40000000000 */
[----:B------:R-:W-:Y:S01]  /*0130*/  LEA.HI R3, R3, R0, RZ, 0x6 ;  /* 0x0000000003037211 */ /* 0x000fe200078f30ff */
[----:B------:R-:W-:Y:S02]  /*0140*/  UMOV UR4, URZ ;  /* 0x0000003f00047c82 */ /* 0x000fe40008000000 */
[----:B------:R-:W-:Y:S01]  /*0150*/  UMOV UR5, URZ ;  /* 0x0000003f00057c82 */ /* 0x000fe20008000000 */
[----:B-1----:R-:W-:Y:S02]  /*0160*/  SHF.R.S32.HI R2, RZ, 0x1f, R9 ;  /* 0x0000001fff027819 */ /* 0x002fe40000011409 */
[-C--:B------:R-:W-:Y:S02]  /*0170*/  IABS R10, R9.reuse ;  /* 0x00000009000a7213 */ /* 0x080fe40000000000 */
[----:B------:R-:W-:Y:S02]  /*0180*/  LEA.HI R4, R2, R9, RZ, 0x5 ;  /* 0x0000000902047211 */ /* 0x000fe400078f28ff */
[----:B------:R-:W-:-:S02]  /*0190*/  ISETP.GE.AND P1, PT, R9, RZ, PT ;  /* 0x000000ff0900720c */ /* 0x000fc40003f26270 */
[----:B------:R-:W-:Y:S02]  /*01a0*/  SHF.R.S32.HI R2, RZ, 0x5, R4 ;  /* 0x00000005ff027819 */ /* 0x000fe40000011404 */
[----:B------:R-:W-:Y:S02]  /*01b0*/  LOP3.LUT R4, R4, 0xffffffe0, RZ, 0xc0, !PT ;  /* 0xffffffe004047812 */ /* 0x000fe400078ec0ff */
[----:B------:R-:W-:Y:S02]  /*01c0*/  SHF.L.U32 R0, R2, 0x3, RZ ;  /* 0x0000000302007819 */ /* 0x000fe400000006ff */
[----:B------:R-:W-:Y:S02]  /*01d0*/  IADD3 R4, -R4, R9, RZ ;  /* 0x0000000904047210 */ /* 0x000fe40007ffe1ff */
[----:B------:R-:W-:Y:S02]  /*01e0*/  LEA.HI.SX32 R3, R3, -R0, 0x1a ;  /* 0x8000000003037211 */ /* 0x000fe400078fd2ff */
[----:B--2---:R-:W-:-:S02]  /*01f0*/  SHF.R.U32.HI R61, RZ, 0x3, R60 ;  /* 0x00000003ff3d7819 */ /* 0x004fc4000001163c */
[----:B------:R-:W-:Y:S02]  /*0200*/  IMNMX R5, R3, 0x8, PT ;  /* 0x0000000803057817 */ /* 0x000fe40003800200 */
[----:B------:R-:W-:Y:S02]  /*0210*/  SGXT.U32 R61, R61, 0x5 ;  /* 0x000000053d3d781a */ /* 0x000fe40000000000 */
[----:B------:R-:W-:Y:S02]  /*0220*/  IABS R11, R5 ;  /* 0x00000005000b7213 */ /* 0x000fe40000000000 */
[C---:B------:R-:W-:Y:S02]  /*0230*/  SHF.L.U32 R58, R60.reuse, 0x2, RZ ;  /* 0x000000023c3a7819 */ /* 0x040fe400000006ff */
[----:B------:R-:W1:Y:S01]  /*0240*/  I2F.RP R6, R11 ;  /* 0x0000000b00067306 */ /* 0x000e620000209400 */
[----:B------:R-:W-:Y:S02]  /*0250*/  SHF.L.U32 R55, R60, 0x1, RZ ;  /* 0x000000013c377819 */ /* 0x000fe400000006ff */
[----:B------:R-:W-:-:S02]  /*0260*/  LOP3.LUT R56, R58, 0x1c, RZ, 0xc0, !PT ;  /* 0x0000001c3a387812 */ /* 0x000fc400078ec0ff */
[----:B------:R-:W-:Y:S02]  /*0270*/  SHF.R.U32.HI R60, RZ, 0x3, R60 ;  /* 0x00000003ff3c7819 */ /* 0x000fe4000001163c */
[----:B------:R-:W-:Y:S02]  /*0280*/  LEA R59, R61, R56, 0x5 ;  /* 0x000000383d3b7211 */ /* 0x000fe400078e28ff */
[----:B------:R-:W-:Y:S02]  /*0290*/  IADD3 R54, -R56, 0x30, RZ ;  /* 0x0000003038367810 */ /* 0x000fe40007ffe1ff */
[----:B------:R-:W-:Y:S02]  /*02a0*/  SHF.L.U32 R59, R59, 0x2, RZ ;  /* 0x000000023b3b7819 */ /* 0x000fe400000006ff */
[----:B------:R-:W-:Y:S02]  /*02b0*/  LOP3.LUT R55, R55, 0x1e, RZ, 0xc0, !PT ;  /* 0x0000001e37377812 */ /* 0x000fe400078ec0ff */
[----:B------:R-:W-:Y:S01]  /*02c0*/  LOP3.LUT R53, R58, 0x7c0, RZ, 0xc0, !PT ;  /* 0x000007c03a357812 */ /* 0x000fe200078ec0ff */
[----:B-1----:R-:W1:Y:S01]  /*02d0*/  MUFU.RCP R6, R6 ;  /* 0x0000000600067308 */ /* 0x002e620000001000 */
[----:B------:R-:W-:-:S02]  /*02e0*/  IMNMX.U32 R54, R54, 0x30, PT ;  /* 0x0000003036367817 */ /* 0x000fc40003800000 */
[----:B-1----:R-:W-:-:S05]  /*02f0*/  IADD3 R2, R6, 0xffffffe, RZ ;  /* 0x0ffffffe06027810 */ /* 0x002fca0007ffe0ff */
[----:B------:R-:W1:Y:S08]  /*0300*/  I2F.RP R6, R12 ;  /* 0x0000000c00067306 */ /* 0x000e700000209400 */
[----:B------:R2:W3:Y:S08]  /*0310*/  F2I.FTZ.U32.TRUNC.NTZ R3, R2 ;  /* 0x0000000200037305 */ /* 0x0004f0000021f000 */
[----:B-1----:R-:W1:Y:S01]  /*0320*/  MUFU.RCP R6, R6 ;  /* 0x0000000600067308 */ /* 0x002e620000001000 */
[----:B--2---:R-:W-:-:S02]  /*0330*/  MOV R2, RZ ;  /* 0x000000ff00027202 */ /* 0x004fc40000000f00 */
[----:B---3--:R-:W-:-:S05]  /*0340*/  IADD3 R8, RZ, -R3, RZ ;  /* 0x80000003ff087210 */ /* 0x008fca0007ffe0ff */
[----:B------:R-:W-:Y:S01]  /*0350*/  IMAD R7, R8, R11, RZ ;  /* 0x0000000b08077224 */ /* 0x000fe200078e02ff */
[----:B------:R-:W-:-:S03]  /*0360*/  IABS R8, R5 ;  /* 0x0000000500087213 */ /* 0x000fc60000000000 */
[----:B------:R-:W-:Y:S01]  /*0370*/  IMAD.HI.U32 R7, R3, R7, R2 ;  /* 0x0000000703077227 */ /* 0x000fe200078e0002 */
[----:B------:R-:W-:Y:S02]  /*0380*/  MOV R3, R10 ;  /* 0x0000000a00037202 */ /* 0x000fe40000000f00 */
[----:B------:R-:W-:Y:S02]  /*0390*/  IADD3 R13, RZ, -R8, RZ ;  /* 0x80000008ff0d7210 */ /* 0x000fe40007ffe0ff */
[----:B------:R-:W-:Y:S01]  /*03a0*/  IABS R8, R4 ;  /* 0x0000000400087213 */ /* 0x000fe20000000000 */
[----:B------:R-:W-:Y:S01]  /*03b0*/  IMAD.HI.U32 R2, R7, R3, RZ ;  /* 0x0000000307027227 */ /* 0x000fe200078e00ff */
[----:B------:R-:W-:-:S03]  /*03c0*/  LOP3.LUT R4, R4, R5, RZ, 0x3c, !PT ;  /* 0x0000000504047212 */ /* 0x000fc600078e3cff */
[----:B------:R-:W-:Y:S01]  /*03d0*/  IMAD R2, R2, R13, R3 ;  /* 0x0000000d02027224 */ /* 0x000fe200078e0203 */
[----:B-1----:R-:W-:Y:S01]  /*03e0*/  IADD3 R3, R6, 0xffffffe, RZ ;  /* 0x0ffffffe06037810 */ /* 0x002fe20007ffe0ff */
[----:B------:R-:W-:Y:S01]  /*03f0*/  IMAD.HI.U32 R6, R7, R8, RZ ;  /* 0x0000000807067227 */ /* 0x000fe200078e00ff */
[----:B------:R-:W-:Y:S02]  /*0400*/  LOP3.LUT R7, RZ, R5, RZ, 0x33, !PT ;  /* 0x00000005ff077212 */ /* 0x000fe400078e33ff */
[C---:B------:R-:W-:Y:S01]  /*0410*/  ISETP.GT.U32.AND P0, PT, R11.reuse, R2, PT ;  /* 0x000000020b00720c */ /* 0x040fe20003f04070 */
[----:B------:R-:W-:Y:S01]  /*0420*/  IMAD R8, R6, R13, R8 ;  /* 0x0000000d06087224 */ /* 0x000fe200078e0208 */
[----:B------:R-:W1:Y:S04]  /*0430*/  F2I.FTZ.U32.TRUNC.NTZ R3, R3 ;  /* 0x0000000300037305 */ /* 0x000e68000021f000 */
[----:B------:R-:W-:-:S07]  /*0440*/  ISETP.GT.U32.AND P3, PT, R11, R8, PT ;  /* 0x000000080b00720c */ /* 0x000fce0003f64070 */
[----:B------:R-:W-:-:S04]  /*0450*/  @!P0 IADD3 R2, R2, -R11, RZ ;  /* 0x8000000b02028210 */ /* 0x000fc80007ffe0ff */
[----:B------:R-:W-:Y:S02]  /*0460*/  ISETP.GT.U32.AND P0, PT, R11, R2, PT ;  /* 0x000000020b00720c */ /* 0x000fe40003f04070 */
[----:B-1----:R-:W-:Y:S02]  /*0470*/  IADD3 R13, RZ, -R3, RZ ;  /* 0x80000003ff0d7210 */ /* 0x002fe40007ffe0ff */
[-C--:B------:R-:W-:Y:S02]  /*0480*/  @!P3 IADD3 R8, R8, -R11.reuse, RZ ;  /* 0x8000000b0808b210 */ /* 0x080fe40007ffe0ff */
[----:B------:R-:W-:Y:S02]  /*0490*/  @!P3 IADD3 R6, R6, 0x1, RZ ;  /* 0x000000010606b810 */ /* 0x000fe40007ffe0ff */
[----:B------:R-:W-:-:S05]  /*04a0*/  ISETP.GE.U32.AND P2, PT, R8, R11, PT ;  /* 0x0000000b0800720c */ /* 0x000fca0003f46070 */
[----:B------:R-:W-:Y:S02]  /*04b0*/  @!P0 IADD3 R2, R2, -R11, RZ ;  /* 0x8000000b02028210 */ /* 0x000fe40007ffe0ff */
[----:B------:R-:W-:Y:S02]  /*04c0*/  ISETP.NE.AND P0, PT, R5, RZ, PT ;  /* 0x000000ff0500720c */ /* 0x000fe40003f05270 */
[----:B------:R-:W-:Y:S02]  /*04d0*/  @!P1 IADD3 R2, -R2, RZ, RZ ;  /* 0x000000ff02029210 */ /* 0x000fe40007ffe1ff */
[----:B------:R-:W-:Y:S02]  /*04e0*/  ISETP.GE.AND P1, PT, R4, RZ, PT ;  /* 0x000000ff0400720c */ /* 0x000fe40003f26270 */
[----:B------:R-:W-:Y:S02]  /*04f0*/  SEL R9, R7, R2, !P0 ;  /* 0x0000000207097207 */ /* 0x000fe40004000000 */
[----:B------:R-:W-:-:S02]  /*0500*/  MOV R2, RZ ;  /* 0x000000ff00027202 */ /* 0x000fc40000000f00 */
[----:B------:R-:W-:Y:S01]  /*0510*/  IADD3 R10, R0, R9, RZ ;  /* 0x00000009000a7210 */ /* 0x000fe20007ffe0ff */
[----:B------:R-:W-:Y:S01]  /*0520*/  IMAD R9, R13, R12, RZ ;  /* 0x0000000c0d097224 */ /* 0x000fe200078e02ff */
[----:B------:R-:W-:Y:S02]  /*0530*/  @P2 IADD3 R6, R6, 0x1, RZ ;  /* 0x0000000106062810 */ /* 0x000fe40007ffe0ff */
[----:B------:R-:W-:Y:S01]  /*0540*/  SHF.L.U32 R10, R10, 0x6, RZ ;  /* 0x000000060a0a7819 */ /* 0x000fe200000006ff */
[----:B------:R-:W-:Y:S01]  /*0550*/  IMAD.HI.U32 R3, R3, R9, R2 ;  /* 0x0000000903037227 */ /* 0x000fe200078e0002 */
[----:B------:R-:W-:Y:S02]  /*0560*/  IABS R9, R62 ;  /* 0x0000003e00097213 */ /* 0x000fe40000000000 */
[C---:B------:R-:W-:Y:S02]  /*0570*/  LOP3.LUT R0, R10.reuse, R61, RZ, 0xfc, !PT ;  /* 0x0000003d0a007212 */ /* 0x040fe400078efcff */
[----:B------:R-:W-:-:S02]  /*0580*/  LOP3.LUT R2, R10, 0x20, R61, 0xfe, !PT ;  /* 0x000000200a027812 */ /* 0x000fc400078efe3d */
[----:B------:R-:W-:Y:S02]  /*0590*/  IABS R5, R0 ;  /* 0x0000000000057213 */ /* 0x000fe40000000000 */
[----:B------:R-:W-:Y:S02]  /*05a0*/  IABS R10, R2 ;  /* 0x00000002000a7213 */ /* 0x000fe40000000000 */
[----:B------:R-:W-:Y:S01]  /*05b0*/  IADD3 R8, RZ, -R9, RZ ;  /* 0x80000009ff087210 */ /* 0x000fe20007ffe0ff */
[C---:B------:R-:W-:Y:S01]  /*05c0*/  IMAD.HI.U32 R4, R3.reuse, R5, RZ ;  /* 0x0000000503047227 */ /* 0x040fe200078e00ff */
[----:B------:R-:W-:Y:S02]  /*05d0*/  @!P1 IADD3 R6, -R6, RZ, RZ ;  /* 0x000000ff06069210 */ /* 0x000fe40007ffe1ff */
[----:B------:R-:W-:Y:S01]  /*05e0*/  ISETP.GE.AND P1, PT, R2, RZ, PT ;  /* 0x000000ff0200720c */ /* 0x000fe20003f26270 */
[----:B------:R-:W-:-:S04]  /*05f0*/  IMAD.HI.U32 R3, R3, R10, RZ ;  /* 0x0000000a03037227 */ /* 0x000fc800078e00ff */
[-C--:B------:R-:W-:Y:S02]  /*0600*/  IMAD R4, R4, R8.reuse, R5 ;  /* 0x0000000804047224 */ /* 0x080fe400078e0205 */
[----:B------:R-:W-:Y:S01]  /*0610*/  IMAD R5, R3, R8, R10 ;  /* 0x0000000803057224 */ /* 0x000fe200078e020a */
[----:B------:R-:W-:Y:S02]  /*0620*/  SEL R3, R7, R6, !P0 ;  /* 0x0000000607037207 */ /* 0x000fe40004000000 */
[C---:B------:R-:W-:Y:S02]  /*0630*/  ISETP.GT.U32.AND P2, PT, R12.reuse, R4, PT ;  /* 0x000000040c00720c */ /* 0x040fe40003f44070 */
[----:B------:R-:W-:Y:S02]  /*0640*/  ISETP.GT.U32.AND P3, PT, R12, R5, PT ;  /* 0x000000050c00720c */ /* 0x000fe40003f64070 */
[----:B------:R-:W-:Y:S02]  /*0650*/  SHF.R.S32.HI R6, RZ, 0x1a, R3 ;  /* 0x0000001aff067819 */ /* 0x000fe40000011403 */
[----:B------:R-:W-:-:S02]  /*0660*/  SHF.L.U32 R3, R3, 0x5, RZ ;  /* 0x0000000503037819 */ /* 0x000fc400000006ff */
[----:B------:R-:W-:Y:S02]  /*0670*/  SGXT R6, R6, 0x1 ;  /* 0x000000010606781a */ /* 0x000fe40000000200 */
[----:B------:R-:W-:Y:S02]  /*0680*/  LOP3.LUT R9, R3, R61, RZ, 0xfc, !PT ;  /* 0x0000003d03097212 */ /* 0x000fe400078efcff */
[----:B------:R-:W-:Y:S02]  /*0690*/  ISETP.GE.AND P0, PT, R0, RZ, PT ;  /* 0x000000ff0000720c */ /* 0x000fe40003f06270 */
[-C--:B------:R-:W-:Y:S02]  /*06a0*/  @!P2 IADD3 R4, R4, -R12.reuse, RZ ;  /* 0x8000000c0404a210 */ /* 0x080fe40007ffe0ff */
[----:B------:R-:W-:Y:S02]  /*06b0*/  @!P3 IADD3 R5, R5, -R12, RZ ;  /* 0x8000000c0505b210 */ /* 0x000fe40007ffe0ff */
[----:B------:R-:W-:-:S02]  /*06c0*/  ISETP.GT.U32.AND P2, PT, R12, R4, PT ;  /* 0x000000040c00720c */ /* 0x000fc40003f44070 */
[----:B------:R-:W-:Y:S02]  /*06d0*/  ISETP.GT.U32.AND P3, PT, R12, R5, PT ;  /* 0x000000050c00720c */ /* 0x000fe40003f64070 */
[----:B------:R-:W-:Y:S02]  /*06e0*/  LEA.HI R6, R6, R9, RZ, 0x7 ;  /* 0x0000000906067211 */ /* 0x000fe400078f38ff */
[----:B------:R-:W-:Y:S02]  /*06f0*/  LOP3.LUT R7, RZ, R62, RZ, 0x33, !PT ;  /* 0x0000003eff077212 */ /* 0x000fe400078e33ff */
[----:B------:R-:W-:-:S04]  /*0700*/  LOP3.LUT R6, R6, 0xffffff80, RZ, 0xc0, !PT ;  /* 0xffffff8006067812 */ /* 0x000fc800078ec0ff */
[----:B------:R-:W-:Y:S02]  /*0710*/  IADD3 R9, R9, -R6, RZ ;  /* 0x8000000609097210 */ /* 0x000fe40007ffe0ff */
[-C--:B------:R-:W-:Y:S02]  /*0720*/  @!P2 IADD3 R4, R4, -R12.reuse, RZ ;  /* 0x8000000c0404a210 */ /* 0x080fe40007ffe0ff */
[----:B------:R-:W-:Y:S01]  /*0730*/  @!P3 IADD3 R5, R5, -R12, RZ ;  /* 0x8000000c0505b210 */ /* 0x000fe20007ffe0ff */
[----:B------:R-:W-:Y:S01]  /*0740*/  IMAD R13, R9, 0xb0, R56 ;  /* 0x000000b0090d7824 */ /* 0x000fe200078e0238 */
[----:B------:R-:W-:Y:S02]  /*0750*/  ISETP.NE.AND P2, PT, R62, RZ, PT ;  /* 0x000000ff3e00720c */ /* 0x000fe40003f45270 */
[----:B------:R-:W-:Y:S02]  /*0760*/  MOV R6, R5 ;  /* 0x0000000500067202 */ /* 0x000fe40000000f00 */
[----:B------:R-:W-:-:S02]  /*0770*/  @!P0 IADD3 R4, -R4, RZ, RZ ;  /* 0x000000ff04048210 */ /* 0x000fc40007ffe1ff */
[----:B------:R-:W-:Y:S02]  /*0780*/  @!P1 IADD3 R6, -R6, RZ, RZ ;  /* 0x000000ff06069210 */ /* 0x000fe40007ffe1ff */
[----:B------:R-:W-:Y:S02]  /*0790*/  LOP3.LUT R5, R61, 0x20, RZ, 0xfc, !PT ;  /* 0x000000203d057812 */ /* 0x000fe400078efcff */
[C---:B------:R-:W-:Y:S02]  /*07a0*/  SEL R11, R7.reuse, R4, !P2 ;  /* 0x00000004070b7207 */ /* 0x040fe40005000000 */
[----:B------:R-:W-:Y:S02]  /*07b0*/  SEL R7, R7, R6, !P2 ;  /* 0x0000000607077207 */ /* 0x000fe40005000000 */
[----:B------:R-:W-:Y:S02]  /*07c0*/  MOV R4, 0x4 ;  /* 0x0000000400047802 */ /* 0x000fe40000000f00 */
[----:B------:R-:W-:Y:S01]  /*07d0*/  LEA R57, R5, R56, 0x5 ;  /* 0x0000003805397211 */ /* 0x000fe200078e28ff */
[----:B------:R-:W-:-:S02]  /*07e0*/  IMAD R5, R11, 0xb0, R56 ;  /* 0x000000b00b057824 */ /* 0x000fc400078e0238 */
[----:B------:R-:W-:Y:S01]  /*07f0*/  IMAD R7, R7, 0xb0, R56 ;  /* 0x000000b007077824 */ /* 0x000fe200078e0238 */
[----:B------:R-:W-:Y:S01]  /*0800*/  SHF.L.U32 R57, R57, 0x2, RZ ;  /* 0x0000000239397819 */ /* 0x000fe200000006ff */
[----:B------:R-:W-:-:S04]  /*0810*/  IMAD.WIDE R8, R5, R4, c[0x0][0x168] ;  /* 0x00005a0005087625 */ /* 0x000fc800078e0204 */
[-C--:B------:R-:W-:Y:S01]  /*0820*/  IMAD.WIDE R10, R7, R4.reuse, c[0x0][0x168] ;  /* 0x00005a00070a7625 */ /* 0x080fe200078e0204 */
[----:B------:R1:W-:Y:S01]  /*0830*/  LDGSTS.E.BYPASS.128 [R59], [R8.64] ;  /* 0x00000000083b7fae */ /* 0x0003e2000b901c48 */
[----:B------:R-:W-:Y:S02]  /*0840*/  IADD3 R50, P2, R8, 0x200, RZ ;  /* 0x0000020008327810 */ /* 0x000fe40007f5e0ff */
[----:B------:R-:W-:Y:S01]  /*0850*/  IMAD.WIDE R12, R13, R4, c[0x0][0x170] ;  /* 0x00005c000d0c7625 */ /* 0x000fe200078e0204 */
[----:B------:R1:W-:Y:S01]  /*0860*/  LDGSTS.E.BYPASS.128 [R57], [R10.64] ;  /* 0x000000000a397fae */ /* 0x0003e2000b901c48 */
[----:B------:R-:W-:Y:S02]  /*0870*/  IADD3 R48, P1, R10, 0x200, RZ ;  /* 0x000002000a307810 */ /* 0x000fe40007f3e0ff */
[----:B------:R-:W-:Y:S01]  /*0880*/  IADD3.X R49, RZ, R9, RZ, P2, !PT ;  /* 0x00000009ff317210 */ /* 0x000fe200017fe4ff */
[----:B------:R-:W0:Y:S01]  /*0890*/  LDGDEPBAR ;  /* 0x00000000000079af */ /* 0x000e220000000000 */
[----:B------:R-:W-:-:S02]  /*08a0*/  IADD3 R6, P0, R12, 0x200, RZ ;  /* 0x000002000c067810 */ /* 0x000fc40007f1e0ff */
[----:B------:R-:W-:Y:S01]  /*08b0*/  IADD3.X R7, RZ, R11, RZ, P1, !PT ;  /* 0x0000000bff077210 */ /* 0x000fe20000ffe4ff */
[----:B------:R1:W-:Y:S01]  /*08c0*/  LDGSTS.E.BYPASS.128 [R59+0x8000], [R12.64] ;  /* 0x080000000c3b7fae */ /* 0x0003e2000b901c48 */
[----:B------:R-:W-:-:S03]  /*08d0*/  IADD3.X R5, RZ, R13, RZ, P0, !PT ;  /* 0x0000000dff057210 */ /* 0x000fc600007fe4ff */
[----:B------:R-:W0:Y:S04]  /*08e0*/  LDGDEPBAR ;  /* 0x00000000000079af */ /* 0x000e280000000000 */
[----:B------:R-:W-:Y:S06]  /*08f0*/  BAR.SYNC 0x0 ;  /* 0x0000000000007b1d */ /* 0x000fec0000000000 */
[----:B------:R-:W-:Y:S01]  /*0900*/  @!PT LDS RZ, [RZ] ;  /* 0x00000000fffff984 */ /* 0x000fe20000000800 */
[----:B------:R-:W-:Y:S01]  /*0910*/  @!PT LDS RZ, [RZ] ;  /* 0x00000000fffff984 */ /* 0x000fe20000000800 */
[----:B------:R-:W-:Y:S01]  /*0920*/  @!PT LDS RZ, [RZ] ;  /* 0x00000000fffff984 */ /* 0x000fe20000000800 */
[----:B------:R1:W-:Y:S04]  /*0930*/  LDGSTS.E.BYPASS.128 [R59+0x2000], [R8.64+0x80] ;  /* 0x02000080083b7fae */ /* 0x0003e8000b901c48 */
[----:B------:R1:W-:Y:S04]  /*0940*/  LDGSTS.E.BYPASS.128 [R57+0x2000], [R10.64+0x80] ;  /* 0x020000800a397fae */ /* 0x0003e8000b901c48 */
[----:B------:R-:W0:Y:S04]  /*0950*/  LDGDEPBAR ;  /* 0x00000000000079af */ /* 0x000e280000000000 */
[----:B------:R1:W-:Y:S04]  /*0960*/  LDGSTS.E.BYPASS.128 [R59+0x9000], [R12.64+0x80] ;  /* 0x090000800c3b7fae */ /* 0x0003e8000b901c48 */
        /* <DEDUP_REMOVED lines=18> */
[----:B------:R-:W0:Y:S01]  /*0a90*/  LDGDEPBAR ;  /* 0x00000000000079af */ /* 0x000e220000000000 */
[----:B------:R-:W-:-:S04]  /*0aa0*/  DEPBAR.LE SB0, 0x6 ;  /* 0x000081800000791a */ /* 0x000fc80000000000 */
[----:B-1----:R-:W-:Y:S06]  /*0ab0*/  BAR.SYNC 0x0 ;  /* 0x0000000000007b1d */ /* 0x002fec0000000000 */
.L_x_1:
[----:B------:R-:W-:Y:S01]  /*0ac0*/  LEA R63, R55, UR6, 0x7 ;  /* 0x00000006373f7c11 */ /* 0x000fe2000f8e38ff */
[----:B------:R-:W-:Y:S01]  /*0ad0*/  LDS.128 R16, [R53.X4+UR5] ;  /* 0x0000000535107984 */ /* 0x000fe20008004c00 */
[----:B------:R-:W-:Y:S01]  /*0ae0*/  IADD3 R52, R52, 0x1, RZ ;  /* 0x0000000134347810 */ /* 0x000fe20007ffe0ff */
[----:B------:R-:W-:Y:S01]  /*0af0*/  UIADD3 UR4, UR4, 0x1, URZ ;  /* 0x0000000104047890 */ /* 0x000fe2000fffe03f */
[----:B------:R-:W-:Y:S01]  /*0b00*/  IADD3 R51, R51, 0x20, RZ ;  /* 0x0000002033337810 */ /* 0x000fe20007ffe0ff */
[----:B------:R-:W1:Y:S01]  /*0b10*/  LDS.128 R8, [R63] ;  /* 0x000000003f087984 */ /* 0x000e620000000c00 */
[C---:B------:R-:W-:Y:S01]  /*0b20*/  ISETP.GE.AND P0, PT, R52.reuse, 0x4, PT ;  /* 0x000000043400780c */ /* 0x040fe20003f06270 */
[----:B------:R-:W-:Y:S01]  /*0b30*/  UISETP.GE.AND UP0, UPT, UR4, 0x4, UPT ;  /* 0x000000040400788c */ /* 0x000fe2000bf06270 */
[C---:B------:R-:W-:Y:S01]  /*0b40*/  ISETP.GE.U32.AND P1, PT, R51.reuse, R54, PT ;  /* 0x000000363300720c */ /* 0x040fe20003f26070 */
[----:B------:R-:W2:Y:S01]  /*0b50*/  LDS.128 R12, [R63+0x80] ;  /* 0x000080003f0c7984 */ /* 0x000ea20000000c00 */
[----:B------:R-:W-:Y:S01]  /*0b60*/  SEL R52, R52, RZ, !P0 ;  /* 0x000000ff34347207 */ /* 0x000fe20004000000 */
[----:B------:R-:W-:Y:S01]  /*0b70*/  USEL UR4, UR4, URZ, !UP0 ;  /* 0x0000003f04047287 */ /* 0x000fe2000c000000 */
[----:B------:R-:W-:Y:S01]  /*0b80*/  ISETP.GE.U32.AND P0, PT, R51, 0x90, PT ;  /* 0x000000903300780c */ /* 0x000fe20003f06070 */
[----:B------:R-:W3:Y:S02]  /*0b90*/  LDS.128 R28, [R53.X4+UR5+0x1000] ;  /* 0x00100005351c7984 */ /* 0x000ee40008004c00 */
[----:B------:R-:W-:-:S02]  /*0ba0*/  ULEA UR6, UR4, 0x8000, 0xc ;  /* 0x0000800004067891 */ /* 0x000fc4000f8e603f */
[----:B------:R-:W4:Y:S04]  /*0bb0*/  LDS.128 R20, [R53.X4+UR5+0x1080] ;  /* 0x0010800535147984 */ /* 0x000f280008004c00 */
[----:B------:R-:W5:Y:S01]  /*0bc0*/  LDS.128 R24, [R53.X4+UR5+0x80] ;  /* 0x0000800535187984 */ /* 0x000f620008004c00 */
[C---:B-1----:R-:W-:Y:S01]  /*0bd0*/  FFMA R32, R16.reuse, R8, R32 ;  /* 0x0000000810207223 */ /* 0x042fe20000000020 */
[----:B--2---:R-:W-:-:S03]  /*0be0*/  FFMA R16, R16, R12, R33 ;  /* 0x0000000c10107223 */ /* 0x004fc60000000021 */
[C---:B------:R-:W-:Y:S01]  /*0bf0*/  FFMA R33, R17.reuse, R9, R32 ;  /* 0x0000000911217223 */ /* 0x040fe20000000020 */
[----:B------:R-:W-:Y:S01]  /*0c00*/  FFMA R17, R17, R13, R16 ;  /* 0x0000000d11117223 */ /* 0x000fe20000000010 */
[C---:B---3--:R-:W-:Y:S01]  /*0c10*/  FFMA R46, R28.reuse, R8, R46 ;  /* 0x000000081c2e7223 */ /* 0x048fe2000000002e */
[----:B------:R-:W-:Y:S01]  /*0c20*/  FFMA R28, R28, R12, R47 ;  /* 0x0000000c1c1c7223 */ /* 0x000fe2000000002f */
[C---:B------:R-:W-:Y:S01]  /*0c30*/  FFMA R16, R18.reuse, R10, R33 ;  /* 0x0000000a12107223 */ /* 0x040fe20000000021 */
[----:B------:R-:W-:Y:S01]  /*0c40*/  FFMA R18, R18, R14, R17 ;  /* 0x0000000e12127223 */ /* 0x000fe20000000011 */
[C---:B------:R-:W-:Y:S01]  /*0c50*/  FFMA R17, R29.reuse, R9, R46 ;  /* 0x000000091d117223 */ /* 0x040fe2000000002e */
[----:B------:R-:W-:Y:S01]  /*0c60*/  FFMA R29, R29, R13, R28 ;  /* 0x0000000d1d1d7223 */ /* 0x000fe2000000001c */
[C---:B----4-:R-:W-:Y:S01]  /*0c70*/  FFMA R28, R20.reuse, R12, R35 ;  /* 0x0000000c141c7223 */ /* 0x050fe20000000023 */
[-C--:B------:R-:W-:Y:S01]  /*0c80*/  FFMA R20, R20, R8.reuse, R34 ;  /* 0x0000000814147223 */ /* 0x080fe20000000022 */
[C---:B-----5:R-:W-:Y:S01]  /*0c90*/  FFMA R8, R24.reuse, R8, R38 ;  /* 0x0000000818087223 */ /* 0x060fe20000000026 */
[----:B------:R-:W-:Y:S01]  /*0ca0*/  FFMA R12, R24, R12, R39 ;  /* 0x0000000c180c7223 */ /* 0x000fe20000000027 */
[----:B------:R-:W-:Y:S01]  /*0cb0*/  LDS.128 R44, [R53.X4+UR5+0x10] ;  /* 0x00001005352c7984 */ /* 0x000fe20008004c00 */
[C---:B------:R-:W-:Y:S01]  /*0cc0*/  FFMA R24, R30.reuse, R10, R17 ;  /* 0x0000000a1e187223 */ /* 0x040fe20000000011 */
[-C--:B------:R-:W-:Y:S01]  /*0cd0*/  FFMA R30, R30, R14.reuse, R29 ;  /* 0x0000000e1e1e7223 */ /* 0x080fe2000000001d */
[----:B------:R-:W-:Y:S01]  /*0ce0*/  FFMA R17, R21, R9, R20 ;  /* 0x0000000915117223 */ /* 0x000fe20000000014 */
[----:B------:R-:W1:Y:S01]  /*0cf0*/  LDS.128 R36, [R63+0x10] ;  /* 0x000010003f247984 */ /* 0x000e620000000c00 */
[C---:B------:R-:W-:Y:S01]  /*0d00*/  FFMA R65, R31.reuse, R11, R24 ;  /* 0x0000000b1f417223 */ /* 0x040fe20000000018 */
[----:B------:R-:W-:Y:S01]  /*0d10*/  FFMA R67, R31, R15, R30 ;  /* 0x0000000f1f437223 */ /* 0x000fe2000000001e */
[----:B------:R-:W-:Y:S01]  /*0d20*/  FFMA R21, R21, R13, R28 ;  /* 0x0000000d15157223 */ /* 0x000fe2000000001c */
[----:B------:R-:W2:Y:S01]  /*0d30*/  LDS.128 R32, [R63+0x90] ;  /* 0x000090003f207984 */ /* 0x000ea20000000c00 */
[----:B------:R-:W-:Y:S01]  /*0d40*/  FFMA R9, R25, R9, R8 ;  /* 0x0000000919097223 */ /* 0x000fe20000000008 */
[C---:B------:R-:W-:Y:S01]  /*0d50*/  FFMA R41, R19.reuse, R11, R16 ;  /* 0x0000000b13297223 */ /* 0x040fe20000000010 */
[C---:B------:R-:W-:Y:S01]  /*0d60*/  FFMA R8, R22.reuse, R14, R21 ;  /* 0x0000000e16087223 */ /* 0x040fe20000000015 */
[----:B------:R-:W3:Y:S01]  /*0d70*/  LDS.128 R28, [R53.X4+UR5+0x1010] ;  /* 0x00101005351c7984 */ /* 0x000ee20008004c00 */
[----:B------:R-:W-:Y:S01]  /*0d80*/  FFMA R43, R19, R15, R18 ;  /* 0x0000000f132b7223 */ /* 0x000fe20000000012 */
[-C--:B------:R-:W-:Y:S01]  /*0d90*/  FFMA R22, R22, R10.reuse, R17 ;  /* 0x0000000a16167223 */ /* 0x080fe20000000011 */
[----:B------:R-:W-:Y:S01]  /*0da0*/  FFMA R13, R25, R13, R12 ;  /* 0x0000000d190d7223 */ /* 0x000fe2000000000c */
[----:B------:R-:W4:Y:S01]  /*0db0*/  LDS.128 R16, [R53.X4+UR5+0x1090] ;  /* 0x0010900535107984 */ /* 0x000f220008004c00 */
[C---:B------:R-:W-:Y:S01]  /*0dc0*/  FFMA R10, R26.reuse, R10, R9 ;  /* 0x0000000a1a0a7223 */ /* 0x040fe20000000009 */
[C---:B------:R-:W-:Y:S01]  /*0dd0*/  FFMA R9, R23.reuse, R11, R22 ;  /* 0x0000000b17097223 */ /* 0x040fe20000000016 */
[----:B------:R-:W-:Y:S01]  /*0de0*/  FFMA R14, R26, R14, R13 ;  /* 0x0000000e1a0e7223 */ /* 0x000fe2000000000d */
[----:B------:R-:W-:Y:S01]  /*0df0*/  FFMA R23, R23, R15, R8 ;  /* 0x0000000f17177223 */ /* 0x000fe20000000008 */
[----:B------:R-:W-:-:S02]  /*0e00*/  FFMA R11, R27, R11, R10 ;  /* 0x0000000b1b0b7223 */ /* 0x000fc4000000000a */
[----:B------:R-:W-:Y:S02]  /*0e10*/  FFMA R15, R27, R15, R14 ;  /* 0x0000000f1b0f7223 */ /* 0x000fe4000000000e */
[----:B------:R-:W-:Y:S01]  /*0e20*/  LDS.128 R24, [R53.X4+UR5+0x1020] ;  /* 0x0010200535187984 */ /* 0x000fe20008004c00 */
[C---:B-1----:R-:W-:Y:S01]  /*0e30*/  FFMA R12, R44.reuse, R36, R41 ;  /* 0x000000242c0c7223 */ /* 0x042fe20000000029 */
[----:B--2---:R-:W-:-:S03]  /*0e40*/  FFMA R44, R44, R32, R43 ;  /* 0x000000202c2c7223 */ /* 0x004fc6000000002b */
[C---:B------:R-:W-:Y:S01]  /*0e50*/  FFMA R13, R45.reuse, R37, R12 ;  /* 0x000000252d0d7223 */ /* 0x040fe2000000000c */
[----:B------:R-:W1:Y:S01]  /*0e60*/  LDS.128 R40, [R53.X4+UR5+0x90] ;  /* 0x0000900535287984 */ /* 0x000e620008004c00 */
[-C--:B------:R-:W-:Y:S01]  /*0e70*/  FFMA R45, R45, R33.reuse, R44 ;  /* 0x000000212d2d7223 */ /* 0x080fe2000000002c */
[----:B---3--:R-:W-:Y:S01]  /*0e80*/  FFMA R8, R28, R32, R67 ;  /* 0x000000201c087223 */ /* 0x008fe20000000043 */
[----:B------:R-:W-:Y:S01]  /*0e90*/  FFMA R10, R46, R38, R13 ;  /* 0x000000262e0a7223 */ /* 0x000fe2000000000d */
[----:B------:R-:W-:Y:S01]  /*0ea0*/  FFMA R28, R28, R36, R65 ;  /* 0x000000241c1c7223 */ /* 0x000fe20000000041 */
[----:B------:R-:W-:Y:S01]  /*0eb0*/  FFMA R46, R46, R34, R45 ;  /* 0x000000222e2e7223 */ /* 0x000fe2000000002d */
[----:B------:R-:W-:Y:S01]  /*0ec0*/  FFMA R13, R29, R33, R8 ;  /* 0x000000211d0d7223 */ /* 0x000fe20000000008 */
[----:B------:R-:W-:Y:S01]  /*0ed0*/  FFMA R45, R47, R39, R10 ;  /* 0x000000272f2d7223 */ /* 0x000fe2000000000a */
[-C--:B------:R-:W-:Y:S01]  /*0ee0*/  FFMA R29, R29, R37.reuse, R28 ;  /* 0x000000251d1d7223 */ /* 0x080fe2000000001c */
[C---:B----4-:R-:W-:Y:S01]  /*0ef0*/  FFMA R10, R16.reuse, R36, R9 ;  /* 0x00000024100a7223 */ /* 0x050fe20000000009 */
[----:B------:R-:W-:Y:S01]  /*0f00*/  FFMA R8, R16, R32, R23 ;  /* 0x0000002010087223 */ /* 0x000fe20000000017 */
[C---:B------:R-:W-:Y:S01]  /*0f10*/  FFMA R16, R30.reuse, R34, R13 ;  /* 0x000000221e107223 */ /* 0x040fe2000000000d */
[----:B------:R-:W-:Y:S01]  /*0f20*/  FFMA R30, R30, R38, R29 ;  /* 0x000000261e1e7223 */ /* 0x000fe2000000001d */
[C---:B------:R-:W-:Y:S01]  /*0f30*/  FFMA R29, R17.reuse, R37, R10 ;  /* 0x00000025111d7223 */ /* 0x040fe2000000000a */
[----:B------:R-:W-:Y:S01]  /*0f40*/  FFMA R17, R17, R33, R8 ;  /* 0x0000002111117223 */ /* 0x000fe20000000008 */
[----:B------:R-:W-:Y:S01]  /*0f50*/  LDS.128 R20, [R53.X4+UR5+0x20] ;  /* 0x0000200535147984 */ /* 0x000fe20008004c00 */
[----:B------:R-:W-:Y:S01]  /*0f60*/  FFMA R47, R47, R35, R46 ;  /* 0x000000232f2f7223 */ /* 0x000fe2000000002e */
[C---:B-1----:R-:W-:Y:S01]  /*0f70*/  FFMA R36, R40.reuse, R36, R11 ;  /* 0x0000002428247223 */ /* 0x042fe2000000000b */
[----:B------:R-:W-:Y:S01]  /*0f80*/  FFMA R32, R40, R32, R15 ;  /* 0x0000002028207223 */ /* 0x000fe2000000000f */
[----:B------:R-:W1:Y:S03]  /*0f90*/  LDS.128 R8, [R63+0x20] ;  /* 0x000020003f087984 */ /* 0x000e660000000c00 */
[C---:B------:R-:W-:Y:S01]  /*0fa0*/  FFMA R65, R41.reuse, R33, R32 ;  /* 0x0000002129417223 */ /* 0x040fe20000000020 */
[----:B------:R-:W2:Y:S01]  /*0fb0*/  LDS.128 R12, [R63+0xa0] ;  /* 0x0000a0003f0c7984 */ /* 0x000ea20000000c00 */
[----:B------:R-:W-:Y:S01]  /*0fc0*/  FFMA R41, R41, R37, R36 ;  /* 0x0000002529297223 */ /* 0x000fe20000000024 */
[C---:B------:R-:W-:Y:S01]  /*0fd0*/  FFMA R37, R31.reuse, R35, R16 ;  /* 0x000000231f257223 */ /* 0x040fe20000000010 */
[C---:B------:R-:W-:Y:S01]  /*0fe0*/  FFMA R16, R18.reuse, R34, R17 ;  /* 0x0000002212107223 */ /* 0x040fe20000000011 */
[-C--:B------:R-:W-:Y:S01]  /*0ff0*/  FFMA R33, R31, R39.reuse, R30 ;  /* 0x000000271f217223 */ /* 0x080fe2000000001e */
[-C--:B------:R-:W-:Y:S01]  /*1000*/  FFMA R18, R18, R38.reuse, R29 ;  /* 0x0000002612127223 */ /* 0x080fe2000000001d */
[C---:B------:R-:W-:Y:S01]  /*1010*/  FFMA R38, R42.reuse, R38, R41 ;  /* 0x000000262a267223 */ /* 0x040fe20000000029 */
[----:B------:R-:W3:Y:S01]  /*1020*/  LDS.128 R28, [R53.X4+UR5+0x10a0] ;  /* 0x0010a005351c7984 */ /* 0x000ee20008004c00 */
[----:B------:R-:W-:Y:S01]  /*1030*/  FFMA R34, R42, R34, R65 ;  /* 0x000000222a227223 */ /* 0x000fe20000000041 */
[C---:B------:R-:W-:Y:S01]  /*1040*/  FFMA R41, R19.reuse, R39, R18 ;  /* 0x0000002713297223 */ /* 0x040fe20000000012 */
[----:B------:R-:W-:Y:S01]  /*1050*/  FFMA R65, R19, R35, R16 ;  /* 0x0000002313417223 */ /* 0x000fe20000000010 */
[C---:B------:R-:W-:Y:S01]  /*1060*/  FFMA R39, R43.reuse, R39, R38 ;  /* 0x000000272b277223 */ /* 0x040fe20000000026 */
[----:B------:R-:W4:Y:S01]  /*1070*/  LDS.128 R16, [R53.X4+UR5+0xa0] ;  /* 0x0000a00535107984 */ /* 0x000f220008004c00 */
[----:B------:R-:W-:Y:S01]  /*1080*/  FFMA R35, R43, R35, R34 ;  /* 0x000000232b237223 */ /* 0x000fe20000000022 */
[C---:B-1----:R-:W-:Y:S01]  /*1090*/  FFMA R32, R20.reuse, R8, R45 ;  /* 0x0000000814207223 */ /* 0x042fe2000000002d */
[----:B--2---:R-:W-:-:S03]  /*10a0*/  FFMA R20, R20, R12, R47 ;  /* 0x0000000c14147223 */ /* 0x004fc6000000002f */
[C---:B------:R-:W-:Y:S01]  /*10b0*/  FFMA R43, R21.reuse, R9, R32 ;  /* 0x00000009152b7223 */ /* 0x040fe20000000020 */
[----:B------:R-:W-:Y:S01]  /*10c0*/  FFMA R21, R21, R13, R20 ;  /* 0x0000000d15157223 */ /* 0x000fe20000000014 */
[C---:B------:R-:W-:Y:S01]  /*10d0*/  FFMA R20, R24.reuse, R8, R33 ;  /* 0x0000000818147223 */ /* 0x040fe20000000021 */
[----:B------:R-:W-:Y:S01]  /*10e0*/  FFMA R24, R24, R12, R37 ;  /* 0x0000000c18187223 */ /* 0x000fe20000000025 */
[C---:B------:R-:W-:Y:S01]  /*10f0*/  FFMA R32, R22.reuse, R10, R43 ;  /* 0x0000000a16207223 */ /* 0x040fe2000000002b */
[----:B------:R-:W-:Y:S01]  /*1100*/  FFMA R22, R22, R14, R21 ;  /* 0x0000000e16167223 */ /* 0x000fe20000000015 */
[C---:B------:R-:W-:Y:S01]  /*1110*/  FFMA R21, R25.reuse, R9, R20 ;  /* 0x0000000919157223 */ /* 0x040fe20000000014 */
[----:B------:R-:W-:Y:S01]  /*1120*/  FFMA R25, R25, R13, R24 ;  /* 0x0000000d19197223 */ /* 0x000fe20000000018 */
[----:B---3--:R-:W-:Y:S01]  /*1130*/  FFMA R20, R28, R8, R41 ;  /* 0x000000081c147223 */ /* 0x008fe20000000029 */
[C---:B------:R-:W-:Y:S01]  /*1140*/  FFMA R47, R23.reuse, R15, R22 ;  /* 0x0000000f172f7223 */ /* 0x040fe20000000016 */
[C---:B------:R-:W-:Y:S01]  /*1150*/  FFMA R22, R26.reuse, R10, R21 ;  /* 0x0000000a1a167223 */ /* 0x040fe20000000015 */
[----:B------:R-:W-:Y:S01]  /*1160*/  FFMA R26, R26, R14, R25 ;  /* 0x0000000e1a1a7223 */ /* 0x000fe20000000019 */
[-C--:B------:R-:W-:Y:S01]  /*1170*/  FFMA R28, R28, R12.reuse, R65 ;  /* 0x0000000c1c1c7223 */ /* 0x080fe20000000041 */
[-C--:B------:R-:W-:Y:S01]  /*1180*/  FFMA R45, R23, R11.reuse, R32 ;  /* 0x0000000b172d7223 */ /* 0x080fe20000000020 */
[C---:B------:R-:W-:Y:S01]  /*1190*/  FFMA R65, R27.reuse, R11, R22 ;  /* 0x0000000b1b417223 */ /* 0x040fe20000000016 */
[----:B------:R-:W-:Y:S01]  /*11a0*/  FFMA R67, R27, R15, R26 ;  /* 0x0000000f1b437223 */ /* 0x000fe2000000001a */
[C---:B------:R-:W-:Y:S01]  /*11b0*/  FFMA R33, R29.reuse, R9, R20 ;  /* 0x000000091d217223 */ /* 0x040fe20000000014 */
[----:B------:R-:W-:Y:S01]  /*11c0*/  LDS.128 R40, [R53.X4+UR5+0x30] ;  /* 0x0000300535287984 */ /* 0x000fe20008004c00 */
[-C--:B------:R-:W-:Y:S01]  /*11d0*/  FFMA R29, R29, R13.reuse, R28 ;  /* 0x0000000d1d1d7223 */ /* 0x080fe2000000001c */
[C---:B----4-:R-:W-:Y:S01]  /*11e0*/  FFMA R12, R16.reuse, R12, R35 ;  /* 0x0000000c100c7223 */ /* 0x050fe20000000023 */
[----:B------:R-:W-:Y:S01]  /*11f0*/  FFMA R28, R16, R8, R39 ;  /* 0x00000008101c7223 */ /* 0x000fe20000000027 */
[----:B------:R-:W1:Y:S01]  /*1200*/  LDS.128 R24, [R63+0x30] ;  /* 0x000030003f187984 */ /* 0x000e620000000c00 */
[C---:B------:R-:W-:Y:S01]  /*1210*/  FFMA R8, R30.reuse, R14, R29 ;  /* 0x0000000e1e087223 */ /* 0x040fe2000000001d */
[----:B------:R-:W-:Y:S01]  /*1220*/  FFMA R30, R30, R10, R33 ;  /* 0x0000000a1e1e7223 */ /* 0x000fe20000000021 */
[C---:B------:R-:W-:Y:S01]  /*1230*/  FFMA R29, R17.reuse, R13, R12 ;  /* 0x0000000d111d7223 */ /* 0x040fe2000000000c */
[----:B------:R-:W2:Y:S01]  /*1240*/  LDS.128 R20, [R63+0xb0] ;  /* 0x0000b0003f147984 */ /* 0x000ea20000000c00 */
[----:B------:R-:W-:Y:S01]  /*1250*/  FFMA R17, R17, R9, R28 ;  /* 0x0000000911117223 */ /* 0x000fe2000000001c */
[C---:B------:R-:W-:Y:S01]  /*1260*/  FFMA R9, R31.reuse, R11, R30 ;  /* 0x0000000b1f097223 */ /* 0x040fe2000000001e */
[----:B------:R-:W-:Y:S01]  /*1270*/  FFMA R13, R31, R15, R8 ;  /* 0x0000000f1f0d7223 */ /* 0x000fe20000000008 */
[----:B------:R-:W3:Y:S01]  /*1280*/  LDS.128 R36, [R53.X4+UR5+0x1030] ;  /* 0x0010300535247984 */ /* 0x000ee20008004c00 */
[C---:B------:R-:W-:Y:S01]  /*1290*/  FFMA R14, R18.reuse, R14, R29 ;  /* 0x0000000e120e7223 */ /* 0x040fe2000000001d */
[----:B------:R-:W-:-:S02]  /*12a0*/  FFMA R10, R18, R10, R17 ;  /* 0x0000000a120a7223 */ /* 0x000fc40000000011 */
[----:B------:R-:W4:Y:S01]  /*12b0*/  LDS.128 R28, [R53.X4+UR5+0x10b0] ;  /* 0x0010b005351c7984 */ /* 0x000f220008004c00 */
[C---:B------:R-:W-:Y:S01]  /*12c0*/  FFMA R15, R19.reuse, R15, R14 ;  /* 0x0000000f130f7223 */ /* 0x040fe2000000000e */
[----:B------:R-:W-:Y:S02]  /*12d0*/  FFMA R11, R19, R11, R10 ;  /* 0x0000000b130b7223 */ /* 0x000fe4000000000a */
        /* <DEDUP_REMOVED lines=22> */
[-C--:B------:R-:W-:Y:S01]  /*1440*/  FFMA R29, R29, R21.reuse, R36 ;  /* 0x000000151d1d7223 */ /* 0x080fe20000000024 */
[----:B------:R-:W2:Y:S01]  /*1450*/  LDS.128 R16, [R63+0xc0] ;  /* 0x0000c0003f107984 */ /* 0x000ea20000000c00 */
[----:B------:R-:W-:Y:S01]  /*1460*/  FFMA R21, R33, R21, R20 ;  /* 0x0000001521157223 */ /* 0x000fe20000000014 */
[C---:B------:R-:W-:Y:S01]  /*1470*/  FFMA R45, R43.reuse, R27, R40 ;  /* 0x0000001b2b2d7223 */ /* 0x040fe20000000028 */
[C---:B------:R-:W-:Y:S01]  /*1480*/  FFMA R20, R30.reuse, R22, R29 ;  /* 0x000000161e147223 */ /* 0x040fe2000000001d */
[----:B------:R-:W3:Y:S01]  /*1490*/  LDS.128 R36, [R53.X4+UR5+0x1040] ;  /* 0x0010400535247984 */ /* 0x000ee20008004c00 */
[----:B------:R-:W-:Y:S01]  /*14a0*/  FFMA R47, R43, R23, R42 ;  /* 0x000000172b2f7223 */ /* 0x000fe2000000002a */
[----:B------:R-:W-:Y:S01]  /*14b0*/  FFMA R30, R30, R26, R41 ;  /* 0x0000001a1e1e7223 */ /* 0x000fe20000000029 */
[----:B------:R-:W-:Y:S01]  /*14c0*/  FFMA R25, R33, R25, R24 ;  /* 0x0000001921197223 */ /* 0x000fe20000000018 */
[----:B------:R-:W4:Y:S01]  /*14d0*/  LDS.128 R40, [R53.X4+UR5+0x10c0] ;  /* 0x0010c00535287984 */ /* 0x000f220008004c00 */
[C---:B------:R-:W-:Y:S01]  /*14e0*/  FFMA R22, R34.reuse, R22, R21 ;  /* 0x0000001622167223 */ /* 0x040fe20000000015 */
[C---:B------:R-:W-:Y:S01]  /*14f0*/  FFMA R21, R31.reuse, R27, R30 ;  /* 0x0000001b1f157223 */ /* 0x040fe2000000001e */
[----:B------:R-:W-:Y:S01]  /*1500*/  FFMA R26, R34, R26, R25 ;  /* 0x0000001a221a7223 */ /* 0x000fe20000000019 */
[-C--:B------:R-:W-:Y:S01]  /*1510*/  FFMA R31, R31, R23.reuse, R20 ;  /* 0x000000171f1f7223 */ /* 0x080fe20000000014 */
[----:B------:R-:W-:-:S02]  /*1520*/  FFMA R23, R35, R23, R22 ;  /* 0x0000001723177223 */ /* 0x000fc40000000016 */
[----:B------:R-:W-:Y:S01]  /*1530*/  FFMA R27, R35, R27, R26 ;  /* 0x0000001b231b7223 */ /* 0x000fe2000000001a */
        /* <DEDUP_REMOVED lines=10> */
[C---:B----4-:R-:W-:Y:S01]  /*15e0*/  FFMA R8, R40.reuse, R12, R21 ;  /* 0x0000000c28087223 */ /* 0x050fe20000000015 */
[C---:B------:R-:W-:Y:S01]  /*15f0*/  FFMA R65, R11.reuse, R15, R20 ;  /* 0x0000000f0b417223 */ /* 0x040fe20000000014 */
[----:B------:R-:W-:Y:S01]  /*1600*/  FFMA R67, R11, R19, R10 ;  /* 0x000000130b437223 */ /* 0x000fe2000000000a */
[----:B------:R-:W-:Y:S01]  /*1610*/  FFMA R40, R40, R16, R31 ;  /* 0x0000001028287223 */ /* 0x000fe2000000001f */
[----:B------:R-:W-:Y:S01]  /*1620*/  FFMA R32, R38, R18, R9 ;  /* 0x0000001226207223 */ /* 0x000fe20000000009 */
[C---:B------:R-:W-:Y:S01]  /*1630*/  FFMA R33, R41.reuse, R13, R8 ;  /* 0x0000000d29217223 */ /* 0x040fe20000000008 */
[----:B------:R-:W-:Y:S01]  /*1640*/  LDS.128 R28, [R53.X4+UR5+0x50] ;  /* 0x00005005351c7984 */ /* 0x000fe20008004c00 */
[----:B------:R-:W-:Y:S01]  /*1650*/  FFMA R41, R41, R17, R40 ;  /* 0x0000001129297223 */ /* 0x000fe20000000028 */
[----:B------:R-:W-:-:S02]  /*1660*/  FFMA R37, R37, R13, R36 ;  /* 0x0000000d25257223 */ /* 0x000fc40000000024 */
[----:B------:R-:W2:Y:S02]  /*1670*/  LDS.128 R8, [R63+0x50] ;  /* 0x000050003f087984 */ /* 0x000ea40000000c00 */
[----:B------:R-:W-:Y:S01]  /*1680*/  FFMA R38, R38, R14, R37 ;  /* 0x0000000e26267223 */ /* 0x000fe20000000025 */
[C---:B-1----:R-:W-:Y:S01]  /*1690*/  FFMA R16, R44.reuse, R16, R23 ;  /* 0x000000102c107223 */ /* 0x042fe20000000017 */
[----:B------:R-:W-:Y:S01]  /*16a0*/  FFMA R12, R44, R12, R27 ;  /* 0x0000000c2c0c7223 */ /* 0x000fe2000000001b */
[----:B------:R-:W1:Y:S02]  /*16b0*/  LDS.128 R20, [R63+0xd0] ;  /* 0x0000d0003f147984 */ /* 0x000e640000000c00 */
[C---:B------:R-:W-:Y:S01]  /*16c0*/  FFMA R35, R45.reuse, R17, R16 ;  /* 0x000000112d237223 */ /* 0x040fe20000000010 */
[----:B------:R-:W-:Y:S01]  /*16d0*/  FFMA R45, R45, R13, R12 ;  /* 0x0000000d2d2d7223 */ /* 0x000fe2000000000c */
[----:B------:R-:W3:Y:S01]  /*16e0*/  LDS.128 R24, [R53.X4+UR5+0x1050] ;  /* 0x0010500535187984 */ /* 0x000ee20008004c00 */
[C---:B------:R-:W-:Y:S01]  /*16f0*/  FFMA R12, R42.reuse, R18, R41 ;  /* 0x000000122a0c7223 */ /* 0x040fe20000000029 */
[C---:B------:R-:W-:Y:S01]  /*1700*/  FFMA R17, R39.reuse, R19, R32 ;  /* 0x0000001327117223 */ /* 0x040fe20000000020 */
[----:B------:R-:W-:Y:S01]  /*1710*/  FFMA R42, R42, R14, R33 ;  /* 0x0000000e2a2a7223 */ /* 0x000fe20000000021 */
[C---:B------:R-:W-:Y:S01]  /*1720*/  FFMA R18, R46.reuse, R18, R35 ;  /* 0x000000122e127223 */ /* 0x040fe20000000023 */
[-C--:B------:R-:W-:Y:S01]  /*1730*/  FFMA R13, R39, R15.reuse, R38 ;  /* 0x0000000f270d7223 */ /* 0x080fe20000000026 */
[----:B------:R-:W4:Y:S01]  /*1740*/  LDS.128 R32, [R53.X4+UR5+0x10d0] ;  /* 0x0010d00535207984 */ /* 0x000f220008004c00 */
[C---:B------:R-:W-:Y:S01]  /*1750*/  FFMA R41, R43.reuse, R15, R42 ;  /* 0x0000000f2b297223 */ /* 0x040fe2000000002a */
[-C--:B------:R-:W-:Y:S01]  /*1760*/  FFMA R43, R43, R19.reuse, R12 ;  /* 0x000000132b2b7223 */ /* 0x080fe2000000000c */
[----:B------:R-:W-:Y:S01]  /*1770*/  FFMA R14, R46, R14, R45 ;  /* 0x0000000e2e0e7223 */ /* 0x000fe2000000002d */
[----:B------:R-:W5:Y:S01]  /*1780*/  LDS.128 R36, [R53.X4+UR5+0xd0] ;  /* 0x0000d00535247984 */ /* 0x000f620008004c00 */
[C---:B------:R-:W-:Y:S01]  /*1790*/  FFMA R19, R47.reuse, R19, R18 ;  /* 0x000000132f137223 */ /* 0x040fe20000000012 */
[----:B--2---:R-:W-:Y:S01]  /*17a0*/  FFMA R12, R28, R8, R65 ;  /* 0x000000081c0c7223 */ /* 0x004fe20000000041 */
[----:B------:R-:W-:-:S03]  /*17b0*/  FFMA R15, R47, R15, R14 ;  /* 0x0000000f2f0f7223 */ /* 0x000fc6000000000e */
[----:B------:R-:W-:-:S04]  /*17c0*/  FFMA R45, R29, R9, R12 ;  /* 0x000000091d2d7223 */ /* 0x000fc8000000000c */
[----:B------:R-:W-:-:S04]  /*17d0*/  FFMA R14, R30, R10, R45 ;  /* 0x0000000a1e0e7223 */ /* 0x000fc8000000002d */
[----:B------:R-:W-:Y:S01]  /*17e0*/  FFMA R45, R31, R11, R14 ;  /* 0x0000000b1f2d7223 */ /* 0x000fe2000000000e */
[----:B-1----:R-:W-:Y:S01]  /*17f0*/  FFMA R28, R28, R20, R67 ;  /* 0x000000141c1c7223 */ /* 0x002fe20000000043 */
[C---:B---3--:R-:W-:Y:S01]  /*1800*/  FFMA R12, R24.reuse, R8, R13 ;  /* 0x00000008180c7223 */ /* 0x048fe2000000000d */
[-C--:B------:R-:W-:Y:S02]  /*1810*/  FFMA R24, R24, R20.reuse, R17 ;  /* 0x0000001418187223 */ /* 0x080fe40000000011 */
[----:B------:R-:W-:Y:S01]  /*1820*/  FFMA R29, R29, R21, R28 ;  /* 0x000000151d1d7223 */ /* 0x000fe2000000001c */
[C---:B------:R-:W-:Y:S01]  /*1830*/  FFMA R13, R25.reuse, R9, R12 ;  /* 0x00000009190d7223 */ /* 0x040fe2000000000c */
[-C--:B------:R-:W-:Y:S01]  /*1840*/  FFMA R25, R25, R21.reuse, R24 ;  /* 0x0000001519197223 */ /* 0x080fe20000000018 */
[C---:B----4-:R-:W-:Y:S01]  /*1850*/  FFMA R12, R32.reuse, R20, R43 ;  /* 0x00000014200c7223 */ /* 0x050fe2000000002b */
[----:B------:R-:W-:Y:S01]  /*1860*/  FFMA R32, R32, R8, R41 ;  /* 0x0000000820207223 */ /* 0x000fe20000000029 */
[C---:B------:R-:W-:Y:S01]  /*1870*/  FFMA R14, R26.reuse, R10, R13 ;  /* 0x0000000a1a0e7223 */ /* 0x040fe2000000000d */
[-C--:B------:R-:W-:Y:S01]  /*1880*/  FFMA R26, R26, R22.reuse, R25 ;  /* 0x000000161a1a7223 */ /* 0x080fe20000000019 */
[C---:B------:R-:W-:Y:S01]  /*1890*/  FFMA R13, R33.reuse, R21, R12 ;  /* 0x00000015210d7223 */ /* 0x040fe2000000000c */
[----:B------:R-:W-:Y:S01]  /*18a0*/  FFMA R30, R30, R22, R29 ;  /* 0x000000161e1e7223 */ /* 0x000fe2000000001d */
[----:B------:R-:W-:Y:S01]  /*18b0*/  FFMA R33, R33, R9, R32 ;  /* 0x0000000921217223 */ /* 0x000fe20000000020 */
[C---:B-----5:R-:W-:Y:S01]  /*18c0*/  FFMA R20, R36.reuse, R20, R19 ;  /* 0x0000001424147223 */ /* 0x060fe20000000013 */
[----:B------:R-:W-:Y:S01]  /*18d0*/  FFMA R36, R36, R8, R15 ;  /* 0x0000000824247223 */ /* 0x000fe2000000000f */
[C---:B------:R-:W-:Y:S01]  /*18e0*/  FFMA R8, R34.reuse, R22, R13 ;  /* 0x0000001622087223 */ /* 0x040fe2000000000d */
[C---:B------:R-:W-:Y:S01]  /*18f0*/  FFMA R65, R27.reuse, R11, R14 ;  /* 0x0000000b1b417223 */ /* 0x040fe2000000000e */
[-C--:B------:R-:W-:Y:S01]  /*1900*/  FFMA R67, R27, R23.reuse, R26 ;  /* 0x000000171b437223 */ /* 0x080fe2000000001a */
[----:B------:R-:W-:Y:S01]  /*1910*/  FFMA R34, R34, R10, R33 ;  /* 0x0000000a22227223 */ /* 0x000fe20000000021 */
[----:B------:R-:W-:Y:S01]  /*1920*/  FFMA R47, R31, R23, R30 ;  /* 0x000000171f2f7223 */ /* 0x000fe2000000001e */
[C---:B------:R-:W-:Y:S01]  /*1930*/  FFMA R33, R37.reuse, R21, R20 ;  /* 0x0000001525217223 */ /* 0x040fe20000000014 */
[----:B------:R-:W-:Y:S01]  /*1940*/  LDS.128 R12, [R53.X4+UR5+0x60] ;  /* 0x00006005350c7984 */ /* 0x000fe20008004c00 */
[----:B------:R-:W-:Y:S01]  /*1950*/  FFMA R37, R37, R9, R36 ;  /* 0x0000000925257223 */ /* 0x000fe20000000024 */
[C---:B------:R-:W-:Y:S01]  /*1960*/  FFMA R9, R35.reuse, R11, R34 ;  /* 0x0000000b23097223 */ /* 0x040fe20000000022 */
[----:B------:R-:W-:Y:S01]  /*1970*/  FFMA R21, R35, R23, R8 ;  /* 0x0000001723157223 */ /* 0x000fe20000000008 */
[----:B------:R-:W1:Y:S01]  /*1980*/  LDS.128 R24, [R63+0x60] ;  /* 0x000060003f187984 */ /* 0x000e620000000c00 */
[C---:B------:R-:W-:Y:S01]  /*1990*/  FFMA R22, R38.reuse, R22, R33 ;  /* 0x0000001626167223 */ /* 0x040fe20000000021 */
[----:B------:R-:W-:-:S02]  /*19a0*/  FFMA R10, R38, R10, R37 ;  /* 0x0000000a260a7223 */ /* 0x000fc40000000025 */
[----:B------:R-:W2:Y:S01]  /*19b0*/  LDS.128 R28, [R63+0xe0] ;  /* 0x0000e0003f1c7984 */ /* 0x000ea20000000c00 */
[C---:B------:R-:W-:Y:S01]  /*19c0*/  FFMA R23, R39.reuse, R23, R22 ;  /* 0x0000001727177223 */ /* 0x040fe20000000016 */
[----:B------:R-:W-:Y:S02]  /*19d0*/  FFMA R11, R39, R11, R10 ;  /* 0x0000000b270b7223 */ /* 0x000fe4000000000a */
[----:B------:R-:W3:Y:S04]  /*19e0*/  LDS.128 R16, [R53.X4+UR5+0x1060] ;  /* 0x0010600535107984 */ /* 0x000ee80008004c00 */
[----:B------:R-:W4:Y:S04]  /*19f0*/  LDS.128 R32, [R53.X4+UR5+0x10e0] ;  /* 0x0010e00535207984 */ /* 0x000f280008004c00 */
[----:B------:R-:W5:Y:S04]  /*1a00*/  LDS.128 R40, [R53.X4+UR5+0xe0] ;  /* 0x0000e00535287984 */ /* 0x000f680008004c00 */
[----:B------:R-:W-:Y:S01]  /*1a10*/  LDS.128 R36, [R63+0xf0] ;  /* 0x0000f0003f247984 */ /* 0x000fe20000000c00 */
[C---:B-1----:R-:W-:Y:S01]  /*1a20*/  FFMA R10, R12.reuse, R24, R45 ;  /* 0x000000180c0a7223 */ /* 0x042fe2000000002d */
[----:B--2---:R-:W-:-:S02]  /*1a30*/  FFMA R12, R12, R28, R47 ;  /* 0x0000001c0c0c7223 */ /* 0x004fc4000000002f */
[----:B------:R-:W-:Y:S01]  /*1a40*/  LDS.128 R44, [R53.X4+UR5+0x1070] ;  /* 0x00107005352c7984 */ /* 0x000fe20008004c00 */
[C---:B---3--:R-:W-:Y:S01]  /*1a50*/  FFMA R8, R16.reuse, R24, R65 ;  /* 0x0000001810087223 */ /* 0x048fe20000000041 */
[-C--:B------:R-:W-:Y:S01]  /*1a60*/  FFMA R16, R16, R28.reuse, R67 ;  /* 0x0000001c10107223 */ /* 0x080fe20000000043 */
[C---:B------:R-:W-:Y:S01]  /*1a70*/  FFMA R67, R13.reuse, R29, R12 ;  /* 0x0000001d0d437223 */ /* 0x040fe2000000000c */
[-C--:B------:R-:W-:Y:S01]  /*1a80*/  FFMA R65, R13, R25.reuse, R10 ;  /* 0x000000190d417223 */ /* 0x080fe2000000000a */
[C---:B----4-:R-:W-:Y:S01]  /*1a90*/  FFMA R12, R32.reuse, R28, R21 ;  /* 0x0000001c200c7223 */ /* 0x050fe20000000015 */
[-C--:B------:R-:W-:Y:S01]  /*1aa0*/  FFMA R32, R32, R24.reuse, R9 ;  /* 0x0000001820207223 */ /* 0x080fe20000000009 */
[C---:B------:R-:W-:Y:S01]  /*1ab0*/  FFMA R13, R17.reuse, R25, R8 ;  /* 0x00000019110d7223 */ /* 0x040fe20000000008 */
[----:B------:R-:W-:Y:S01]  /*1ac0*/  FFMA R17, R17, R29, R16 ;  /* 0x0000001d11117223 */ /* 0x000fe20000000010 */
[C---:B-----5:R-:W-:Y:S01]  /*1ad0*/  FFMA R24, R40.reuse, R24, R11 ;  /* 0x0000001828187223 */ /* 0x060fe2000000000b */
[----:B------:R-:W-:Y:S01]  /*1ae0*/  FFMA R28, R40, R28, R23 ;  /* 0x0000001c281c7223 */ /* 0x000fe20000000017 */
[----:B------:R-:W-:Y:S01]  /*1af0*/  LDS.128 R8, [R53.X4+UR5+0x70] ;  /* 0x0000700535087984 */ /* 0x000fe20008004c00 */
[C---:B------:R-:W-:Y:S01]  /*1b00*/  FFMA R69, R33.reuse, R25, R32 ;  /* 0x0000001921457223 */ /* 0x040fe20000000020 */
[-C--:B------:R-:W-:Y:S01]  /*1b10*/  FFMA R33, R33, R29.reuse, R12 ;  /* 0x0000001d21217223 */ /* 0x080fe2000000000c */
[-C--:B------:R-:W-:Y:S01]  /*1b20*/  FFMA R12, R18, R26.reuse, R13 ;  /* 0x0000001a120c7223 */ /* 0x080fe2000000000d */
[----:B------:R1:W2:Y:S01]  /*1b30*/  LDS.128 R20, [R63+0x70] ;  /* 0x000070003f147984 */ /* 0x0002a20000000c00 */
[C---:B------:R-:W-:Y:S01]  /*1b40*/  FFMA R16, R14.reuse, R26, R65 ;  /* 0x0000001a0e107223 */ /* 0x040fe20000000041 */
[C---:B------:R-:W-:Y:S01]  /*1b50*/  FFMA R29, R41.reuse, R29, R28 ;  /* 0x0000001d291d7223 */ /* 0x040fe2000000001c */
[-C--:B------:R-:W-:Y:S01]  /*1b60*/  FFMA R14, R14, R30.reuse, R67 ;  /* 0x0000001e0e0e7223 */ /* 0x080fe20000000043 */
[----:B------:R-:W-:Y:S01]  /*1b70*/  FFMA R41, R41, R25, R24 ;  /* 0x0000001929297223 */ /* 0x000fe20000000018 */
[----:B------:R-:W-:Y:S01]  /*1b80*/  FFMA R18, R18, R30, R17 ;  /* 0x0000001e12127223 */ /* 0x000fe20000000011 */
[-C--:B------:R-:W-:Y:S01]  /*1b90*/  FFMA R25, R19, R27.reuse, R12 ;  /* 0x0000001b13197223 */ /* 0x080fe2000000000c */
[C---:B------:R-:W-:Y:S01]  /*1ba0*/  FFMA R17, R15.reuse, R27, R16 ;  /* 0x0000001b0f117223 */ /* 0x040fe20000000010 */
[C---:B------:R-:W-:Y:S01]  /*1bb0*/  FFMA R12, R34.reuse, R26, R69 ;  /* 0x0000001a220c7223 */ /* 0x040fe20000000045 */
[----:B------:R-:W-:Y:S01]  /*1bc0*/  FFMA R65, R15, R31, R14 ;  /* 0x0000001f0f417223 */ /* 0x000fe2000000000e */
[-C--:B------:R-:W-:Y:S01]  /*1bd0*/  FFMA R34, R34, R30.reuse, R33 ;  /* 0x0000001e22227223 */ /* 0x080fe20000000021 */
[C---:B------:R-:W-:Y:S01]  /*1be0*/  FFMA R30, R42.reuse, R30, R29 ;  /* 0x0000001e2a1e7223 */ /* 0x040fe2000000001d */
[----:B------:R-:W-:Y:S01]  /*1bf0*/  FFMA R29, R35, R27, R12 ;  /* 0x0000001b231d7223 */ /* 0x000fe2000000000c */
[----:B-1----:R-:W-:Y:S01]  /*1c00*/  FFMA R63, R19, R31, R18 ;  /* 0x0000001f133f7223 */ /* 0x002fe20000000012 */
[----:B------:R-:W1:Y:S01]  /*1c10*/  LDS.128 R12, [R53.X4+UR5+0x10f0] ;  /* 0x0010f005350c7984 */ /* 0x000e620008004c00 */
[----:B------:R-:W-:Y:S01]  /*1c20*/  FFMA R26, R42, R26, R41 ;  /* 0x0000001a2a1a7223 */ /* 0x000fe20000000029 */
[C---:B------:R-:W-:Y:S01]  /*1c30*/  LEA R41, R52.reuse, R57, 0xd ;  /* 0x0000003934297211 */ /* 0x040fe200078e68ff */
[-C--:B------:R-:W-:Y:S01]  /*1c40*/  FFMA R35, R35, R31.reuse, R34 ;  /* 0x0000001f23237223 */ /* 0x080fe20000000022 */
[C---:B------:R-:W-:Y:S01]  /*1c50*/  FFMA R31, R43.reuse, R31, R30 ;  /* 0x0000001f2b1f7223 */ /* 0x040fe2000000001e */
[----:B------:R-:W-:Y:S01]  /*1c60*/  FFMA R27, R43, R27, R26 ;  /* 0x0000001b2b1b7223 */ /* 0x000fe2000000001a */
[----:B------:R-:W-:Y:S01]  /*1c70*/  LEA R43, R52, R59, 0xc ;  /* 0x0000003b342b7211 */ /* 0x000fe200078e60ff */
[C---:B--2---:R-:W-:Y:S01]  /*1c80*/  FFMA R24, R8.reuse, R20, R17 ;  /* 0x0000001408187223 */ /* 0x044fe20000000011 */
[----:B------:R-:W-:Y:S01]  /*1c90*/  FFMA R8, R8, R36, R65 ;  /* 0x0000002408087223 */ /* 0x000fe20000000041 */
[----:B------:R-:W2:Y:S01]  /*1ca0*/  LDS.128 R16, [R53.X4+UR5+0xf0] ;  /* 0x0000f00535107984 */ /* 0x000ea20008004c00 */
[----:B------:R-:W-:Y:S01]  /*1cb0*/  USHF.L.U32 UR5, UR4, 0xd, URZ ;  /* 0x0000000d04057899 */ /* 0x000fe2000800063f */
[C---:B------:R-:W-:Y:S01]  /*1cc0*/  FFMA R33, R9.reuse, R21, R24 ;  /* 0x0000001509217223 */ /* 0x040fe20000000018 */
[----:B------:R-:W-:Y:S01]  /*1cd0*/  FFMA R9, R9, R37, R8 ;  /* 0x0000002509097223 */ /* 0x000fe20000000008 */
[----:B------:R-:W-:Y:S01]  /*1ce0*/  MOV R8, R50 ;  /* 0x0000003200087202 */ /* 0x000fe20000000f00 */
[----:B------:R-:W-:Y:S01]  /*1cf0*/  FFMA R24, R44, R36, R63 ;  /* 0x000000242c187223 */ /* 0x000fe2000000003f */
[C---:B------:R-:W-:Y:S01]  /*1d00*/  FFMA R32, R10.reuse, R22, R33 ;  /* 0x000000160a207223 */ /* 0x040fe20000000021 */
[----:B------:R-:W-:Y:S01]  /*1d10*/  FFMA R10, R10, R38, R9 ;  /* 0x000000260a0a7223 */ /* 0x000fe20000000009 */
[----:B------:R-:W-:Y:S01]  /*1d20*/  MOV R9, R49 ;  /* 0x0000003100097202 */ /* 0x000fe20000000f00 */
[----:B------:R-:W-:Y:S01]  /*1d30*/  FFMA R44, R44, R20, R25 ;  /* 0x000000142c2c7223 */ /* 0x000fe20000000019 */
[----:B------:R-:W-:Y:S01]  /*1d40*/  LEA R33, R52, R59, 0xd ;  /* 0x0000003b34217211 */ /* 0x000fe200078e68ff */
[----:B------:R-:W-:Y:S06]  /*1d50*/  BAR.SYNC 0x0 ;  /* 0x0000000000007b1d */ /* 0x000fec0000000000 */
[----:B------:R-:W-:Y:S01]  /*1d60*/  @!PT LDS RZ, [RZ] ;  /* 0x00000000fffff984 */ /* 0x000fe20000000800 */
[----:B------:R-:W-:Y:S01]  /*1d70*/  @!PT LDS RZ, [RZ] ;  /* 0x00000000fffff984 */ /* 0x000fe20000000800 */
[----:B------:R-:W-:Y:S01]  /*1d80*/  @!PT LDS RZ, [RZ] ;  /* 0x00000000fffff984 */ /* 0x000fe20000000800 */
[----:B------:R3:W-:Y:S01]  /*1d90*/  LDGSTS.E.BYPASS.128 [R33], [R8.64], !P1 ;  /* 0x0000000008217fae */ /* 0x0007e2000c901c48 */
[C---:B------:R-:W-:Y:S01]  /*1da0*/  FFMA R25, R45.reuse, R21, R44 ;  /* 0x000000152d197223 */ /* 0x040fe2000000002c */
[----:B------:R-:W-:Y:S01]  /*1db0*/  FFMA R45, R45, R37, R24 ;  /* 0x000000252d2d7223 */ /* 0x000fe20000000018 */
[----:B------:R-:W-:Y:S01]  /*1dc0*/  IADD3 R50, P3, R50, 0x80, RZ ;  /* 0x0000008032327810 */ /* 0x000fe20007f7e0ff */
[----:B------:R-:W-:Y:S01]  /*1dd0*/  FFMA R32, R11, R23, R32 ;  /* 0x000000170b207223 */ /* 0x000fe20000000020 */
[C---:B------:R-:W-:Y:S01]  /*1de0*/  FFMA R26, R46.reuse, R22, R25 ;  /* 0x000000162e1a7223 */ /* 0x040fe20000000019 */
[----:B------:R-:W-:Y:S01]  /*1df0*/  FFMA R24, R46, R38, R45 ;  /* 0x000000262e187223 */ /* 0x000fe2000000002d */
[----:B------:R-:W-:-:S02]  /*1e00*/  IADD3.X R49, RZ, R49, RZ, P3, !PT ;  /* 0x00000031ff317210 */ /* 0x000fc40001ffe4ff */
[C---:B------:R-:W-:Y:S01]  /*1e10*/  FFMA R46, R47.reuse, R23, R26 ;  /* 0x000000172f2e7223 */ /* 0x040fe2000000001a */
[-C--:B------:R-:W-:Y:S01]  /*1e20*/  FFMA R47, R47, R39.reuse, R24 ;  /* 0x000000272f2f7223 */ /* 0x080fe20000000018 */
[----:B---3--:R-:W-:Y:S01]  /*1e30*/  MOV R8, R48 ;  /* 0x0000003000087202 */ /* 0x008fe20000000f00 */
[----:B------:R-:W-:Y:S01]  /*1e40*/  FFMA R33, R11, R39, R10 ;  /* 0x000000270b217223 */ /* 0x000fe2000000000a */
[-C--:B------:R-:W-:Y:S01]  /*1e50*/  MOV R9, R7.reuse ;  /* 0x0000000700097202 */ /* 0x080fe20000000f00 */
[C---:B-1----:R-:W-:Y:S01]  /*1e60*/  FFMA R10, R12.reuse, R36, R35 ;  /* 0x000000240c0a7223 */ /* 0x042fe20000000023 */
[----:B------:R-:W-:Y:S01]  /*1e70*/  FFMA R12, R12, R20, R29 ;  /* 0x000000140c0c7223 */ /* 0x000fe2000000001d */
[----:B------:R-:W-:Y:S02]  /*1e80*/  IADD3 R48, P2, R48, 0x80, RZ ;  /* 0x0000008030307810 */ /* 0x000fe40007f5e0ff */
[----:B------:R1:W-:Y:S02]  /*1e90*/  LDGSTS.E.BYPASS.128 [R41], [R8.64], !P1 ;  /* 0x0000000008297fae */ /* 0x0003e4000c901c48 */
[----:B------:R-:W-:-:S02]  /*1ea0*/  IADD3.X R7, RZ, R7, RZ, P2, !PT ;  /* 0x00000007ff077210 */ /* 0x000fc400017fe4ff */
[----:B------:R-:W0:Y:S01]  /*1eb0*/  LDGDEPBAR ;  /* 0x00000000000079af */ /* 0x000e220000000000 */
[C---:B--2---:R-:W-:Y:S01]  /*1ec0*/  FFMA R36, R16.reuse, R36, R31 ;  /* 0x0000002410247223 */ /* 0x044fe2000000001f */
[----:B------:R-:W-:Y:S01]  /*1ed0*/  FFMA R16, R16, R20, R27 ;  /* 0x0000001410107223 */ /* 0x000fe2000000001b */
[----:B-1----:R-:W-:Y:S02]  /*1ee0*/  MOV R8, R6 ;  /* 0x0000000600087202 */ /* 0x002fe40000000f00 */
[----:B------:R-:W-:-:S05]  /*1ef0*/  MOV R9, R5 ;  /* 0x0000000500097202 */ /* 0x000fca0000000f00 */
[----:B------:R1:W-:Y:S01]  /*1f00*/  LDGSTS.E.BYPASS.128 [R43+0x8000], [R8.64], !P1 ;  /* 0x08000000082b7fae */ /* 0x0003e2000c901c48 */
[----:B------:R-:W-:-:S03]  /*1f10*/  IADD3 R6, P1, R6, 0x80, RZ ;  /* 0x0000008006067810 */ /* 0x000fc60007f3e0ff */
[----:B------:R-:W0:Y:S01]  /*1f20*/  LDGDEPBAR ;  /* 0x00000000000079af */ /* 0x000e220000000000 */
[----:B------:R-:W-:Y:S01]  /*1f30*/  IADD3.X R5, RZ, R5, RZ, P1, !PT ;  /* 0x00000005ff057210 */ /* 0x000fe20000ffe4ff */
[-C--:B-1----:R-:W-:Y:S01]  /*1f40*/  FFMA R9, R13, R37.reuse, R10 ;  /* 0x000000250d097223 */ /* 0x082fe2000000000a */
[----:B------:R-:W-:Y:S01]  /*1f50*/  FFMA R37, R17, R37, R36 ;  /* 0x0000002511257223 */ /* 0x000fe20000000024 */
[-C--:B------:R-:W-:Y:S01]  /*1f60*/  FFMA R13, R13, R21.reuse, R12 ;  /* 0x000000150d0d7223 */ /* 0x080fe2000000000c */
        /* <DEDUP_REMOVED lines=9> */
[----:B------:R-:W-:-:S04]  /*2000*/  DEPBAR.LE SB0, 0x6 ;  /* 0x000081800000791a */ /* 0x000fc80000000000 */
[----:B------:R-:W-:Y:S06]  /*2010*/  BAR.SYNC 0x0 ;  /* 0x0000000000007b1d */ /* 0x000fec0000000000 */
[----:B------:R-:W-:Y:S01]  /*2020*/  @P0 CALL.REL.NOINC `(.L_x_0) ;  /* 0x0000001000000944 */ /* 0x000fe20003c00000 */
[----:B------:R-:W-:Y:S05]  /*2030*/  BRA `(.L_x_1) ;  /* 0xffffea8000007947 */ /* 0x000fea000383ffff */
.L_x_0:
[----:B------:R-:W-:Y:S01]  /*2040*/  LOP3.LUT R3, R3, 0x1c, R58, 0xf8, !PT ;  /* 0x0000001c03037812 */ /* 0x000fe200078ef83a */
[----:B------:R-:W-:Y:S01]  /*2050*/  IMAD R56, R61, 0x24, R56 ;  /* 0x000000243d387824 */ /* 0x000fe200078e0238 */
[----:B------:R-:W-:Y:S01]  /*2060*/  LOP3.LUT R60, R60, 0x1e, RZ, 0xc0, !PT ;  /* 0x0000001e3c3c7812 */ /* 0x000fe200078ec0ff */
[----:B------:R-:W-:-:S04]  /*2070*/  DEPBAR.LE SB0, 0x0 ;  /* 0x000080000000791a */ /* 0x000fc80000000000 */
[C---:B------:R-:W-:Y:S01]  /*2080*/  ISETP.GE.AND P0, PT, R3.reuse, 0x80, PT ;  /* 0x000000800300780c */ /* 0x040fe20003f06270 */
[----:B------:R-:W-:Y:S01]  /*2090*/  IMAD R60, R60, 0x24, R55 ;  /* 0x000000243c3c7824 */ /* 0x000fe200078e0237 */
[----:B------:R-:W-:Y:S06]  /*20a0*/  BAR.SYNC 0x0 ;  /* 0x0000000000007b1d */ /* 0x000fec0000000000 */
[----:B------:R-:W-:Y:S01]  /*20b0*/  ISETP.LT.AND P1, PT, R0, R62, !P0 ;  /* 0x0000003e0000720c */ /* 0x000fe20004721270 */
[----:B------:R-:W-:Y:S01]  /*20c0*/  STS.64 [R60.X4], R32 ;  /* 0x000000203c007388 */ /* 0x000fe20000004a00 */
[----:B------:R-:W-:Y:S01]  /*20d0*/  CS2R R12, SRZ ;  /* 0x00000000000c7805 */ /* 0x000fe2000001ff00 */
[----:B------:R-:W-:Y:S01]  /*20e0*/  CS2R R14, SRZ ;  /* 0x00000000000e7805 */ /* 0x000fe2000001ff00 */
[----:B------:R-:W-:Y:S01]  /*20f0*/  IMAD.WIDE R6, R3, R4, c[0x0][0x160] ;  /* 0x0000580003067625 */ /* 0x000fe200078e0204 */
[----:B------:R-:W-:Y:S04]  /*2100*/  STS.64 [R60.X4+0x90], R38 ;  /* 0x000090263c007388 */ /* 0x000fe80000004a00 */
[----:B------:R-:W-:Y:S06]  /*2110*/  BAR.SYNC 0x0 ;  /* 0x0000000000007b1d */ /* 0x000fec0000000000 */
[----:B------:R-:W-:Y:S01]  /*2120*/  ISETP.LT.AND P0, PT, R2, R62, !P0 ;  /* 0x0000003e0200720c */ /* 0x000fe20004701270 */
[----:B------:R-:W1:Y:S01]  /*2130*/  LDS.128 R8, [R56.X4] ;  /* 0x0000000038087984 */ /* 0x000e620000004c00 */
[----:B------:R-:W-:-:S03]  /*2140*/  CS2R R16, SRZ ;  /* 0x0000000000107805 */ /* 0x000fc6000001ff00 */
[----:B------:R-:W-:Y:S06]  /*2150*/  BAR.SYNC 0x0 ;  /* 0x0000000000007b1d */ /* 0x000fec0000000000 */
[----:B------:R-:W-:Y:S04]  /*2160*/  STS.64 [R60.X4], R46 ;  /* 0x0000002e3c007388 */ /* 0x000fe80000004a00 */
[----:B------:R-:W-:Y:S04]  /*2170*/  STS.64 [R60.X4+0x90], R34 ;  /* 0x000090223c007388 */ /* 0x000fe80000004a00 */
[----:B------:R-:W-:Y:S06]  /*2180*/  BAR.SYNC 0x0 ;  /* 0x0000000000007b1d */ /* 0x000fec0000000000 */
[----:B------:R-:W1:Y:S01]  /*2190*/  @P1 LDG.E.EL.128 R12, [R6.64] ;  /* 0x00000008060c1981 */ /* 0x000e62000c2e1d00 */
[----:B------:R-:W-:-:S03]  /*21a0*/  CS2R R18, SRZ ;  /* 0x0000000000127805 */ /* 0x000fc6000001ff00 */
[----:B------:R-:W2:Y:S04]  /*21b0*/  LDS.128 R56, [R56.X4] ;  /* 0x0000000038387984 */ /* 0x000ea80000004c00 */
[----:B------:R-:W2:Y:S01]  /*21c0*/  @P0 LDG.E.EL.128 R16, [R6.64] ;  /* 0x0000000806100981 */ /* 0x000ea2000c2e1d00 */
[-C--:B------:R-:W-:Y:S01]  /*21d0*/  LEA R5, R0, R3.reuse, 0x7 ;  /* 0x0000000300057211 */ /* 0x080fe200078e38ff */
[----:B-1----:R-:W-:Y:S01]  /*21e0*/  FADD R12, R8, R12 ;  /* 0x0000000c080c7221 */ /* 0x002fe20000000000 */
[----:B------:R-:W-:Y:S01]  /*21f0*/  FADD R13, R9, R13 ;  /* 0x0000000d090d7221 */ /* 0x000fe20000000000 */
[----:B------:R-:W-:Y:S01]  /*2200*/  FADD R14, R10, R14 ;  /* 0x0000000e0a0e7221 */ /* 0x000fe20000000000 */
[----:B------:R-:W-:Y:S01]  /*2210*/  FADD R15, R11, R15 ;  /* 0x0000000f0b0f7221 */ /* 0x000fe20000000000 */
[----:B------:R-:W-:Y:S01]  /*2220*/  IMAD.WIDE R8, R5, R4, c[0x0][0x178] ;  /* 0x00005e0005087625 */ /* 0x000fe200078e0204 */
[----:B------:R-:W-:Y:S01]  /*2230*/  LEA R5, R2, R3, 0x7 ;  /* 0x0000000302057211 */ /* 0x000fe200078e38ff */
[----:B--2---:R-:W-:-:S03]  /*2240*/  FADD R16, R56, R16 ;  /* 0x0000001038107221 */ /* 0x004fc60000000000 */
[----:B------:R1:W-:Y:S01]  /*2250*/  @P1 STG.E.128 [R8.64], R12 ;  /* 0x0000000c08001986 */ /* 0x0003e2000c101d08 */
[----:B------:R-:W-:Y:S01]  /*2260*/  FADD R17, R57, R17 ;  /* 0x0000001139117221 */ /* 0x000fe20000000000 */
[----:B------:R-:W-:Y:S01]  /*2270*/  FADD R18, R58, R18 ;  /* 0x000000123a127221 */ /* 0x000fe20000000000 */
[----:B------:R-:W-:Y:S01]  /*2280*/  FADD R19, R59, R19 ;  /* 0x000000133b137221 */ /* 0x000fe20000000000 */
[----:B------:R-:W-:Y:S01]  /*2290*/  IMAD.WIDE R4, R5, R4, c[0x0][0x178] ;  /* 0x00005e0005047625 */ /* 0x000fe200078e0204 */
[----:B------:R-:W-:Y:S06]  /*22a0*/  @!P0 EXIT ;  /* 0x000000000000894d */ /* 0x000fec0003800000 */
[----:B------:R-:W-:Y:S01]  /*22b0*/  STG.E.128 [R4.64], R16 ;  /* 0x0000001004007986 */ /* 0x000fe2000c101d08 */
[----:B------:R-:W-:Y:S05]  /*22c0*/  EXIT ;  /* 0x000000000000794d */ /* 0x000fea0003800000 */
.L_x_2:
[----:B------:R-:W-:-:S00]  /*22d0*/  BRA `(.L_x_2) ;  /* 0xfffffff000007947 */ /* 0x000fc0000383ffff */
[----:B------:R-:W-:-:S00]  /*22e0*/  NOP ;  /* 0x0000000000007918 */ /* 0x000fc00000000000 */
        /* <DEDUP_REMOVED lines=9> */
.L_x_3:


//--------------------- .nv.shared.triton_mm      --------------------------
	.section	.nv.shared.triton_mm,"aw",@nobits
	.align	16
